def attn_fwd(
    Q,
    K,
    V,
    Out,
    Lse,
    sm_scale,
    stride_qz,
    stride_qh,
    stride_qm,
    stride_qk,
    stride_kz,
    stride_kh,
    stride_kn,
    stride_kk,
    stride_vz,
    stride_vh,
    stride_vn,
    stride_vk,
    stride_oz,
    stride_oh,
    stride_om,
    stride_ok,
    seqlen_q,
    seqlen_k,
    BLOCK_M: tl.constexpr,
    BLOCK_N: tl.constexpr,
    HEAD_DIM: tl.constexpr,
    CAUSAL: tl.constexpr,
):
    start_m = tl.program_id(0)
    off_hz = tl.program_id(1)
    q_off = off_hz * stride_qh
    k_off = off_hz * stride_kh
    v_off = off_hz * stride_vh
    offs_m = start_m * BLOCK_M + tl.arange(0, BLOCK_M)
    offs_d = tl.arange(0, HEAD_DIM)
    offs_n = tl.arange(0, BLOCK_N)
    q_ptrs = Q + q_off + offs_m[:, None] * stride_qm + offs_d[None, :] * stride_qk
    k_ptrs = K + k_off + offs_d[:, None] * stride_kk + offs_n[None, :] * stride_kn
    v_ptrs = V + v_off + offs_n[:, None] * stride_vn + offs_d[None, :] * stride_vk
    m_i = tl.full([BLOCK_M], float("-inf"), dtype=tl.float32)
    l_i = tl.zeros([BLOCK_M], dtype=tl.float32) + 1.0
    acc = tl.zeros([BLOCK_M, HEAD_DIM], dtype=tl.float32)
    q = tl.load(q_ptrs)
    acc, l_i, m_i = _attn_fwd_inner(
        acc,
        l_i,
        m_i,
        q,
        k_ptrs,
        v_ptrs,
        sm_scale,
        stride_kn,
        stride_vn,
        start_m,
        seqlen_k,
        BLOCK_M,
        BLOCK_N,
        HEAD_DIM,
        CAUSAL,
    )
    acc = acc / l_i[:, None]
    lse = m_i + tl.math.log2(l_i) / 1.4426950408889634
    o_ptrs = (
        Out
        + off_hz * stride_oh
        + offs_m[:, None] * stride_om
        + offs_d[None, :] * stride_ok
    )
    tl.store(o_ptrs, acc.to(Out.dtype.element_ty))
    tl.store(Lse + off_hz * seqlen_q + offs_m, lse)

# config = {"BLOCK_M": 128, "BLOCK_N": 32, "HEAD_DIM": 16, "arch": "sm_90", "causal": false, "dtype": "bf16", "num_stages": 2, "num_warps": 4}
# arch = sm_90


// ===== COMPILED SASS (sm_90a) =====

	.target	sm_90a

	.elftype	@"ET_EXEC"


//--------------------- .note.nv.tkinfo           --------------------------
	.section	.note.nv.tkinfo,"",@"SHT_NOTE"
	.sectionflags	@"SHF_NOTE_NV_TKINFO"
	.tkinfo
        /*0018*/ 	.word	0x00000002
        /*0030*/ 	.string	""
        /*0030*/ 	.string	"ptxas"
        /*0030*/ 	.string	"Cuda compilation tools, release 13.0, V13.0.88"
        /*0030*/ 	.string	"Build cuda_13.0.r13.0/compiler.36424714_0"
        /*0030*/ 	.string	"-v  -suppress-debug-info  -lineinfo  -arch sm_90a "



//--------------------- .note.nv.cuinfo           --------------------------
	.section	.note.nv.cuinfo,"",@"SHT_NOTE"
	.sectionflags	@"SHF_NOTE_NV_CUINFO"
        /*0018*/ 	.short	0x0002
        /*001a*/ 	.short	0x005a
        /*001c*/ 	.short	0x0082
	.zero		2


//--------------------- .nv.info                  --------------------------
	.section	.nv.info,"",@"SHT_CUDA_INFO"
	.align	4


	//----- nvinfo : EIATTR_REGCOUNT
	.align		4
        /*0000*/ 	.byte	0x04, 0x2f
        /*0002*/ 	.short	(.L_2 - .L_1)
	.align		4
.L_1:
        /*0004*/ 	.word	index@(attn_fwd)
        /*0008*/ 	.word	0x00000060


	//----- nvinfo : EIATTR_FRAME_SIZE
	.align		4
.L_2:
        /*000c*/ 	.byte	0x04, 0x11
        /*000e*/ 	.short	(.L_4 - .L_3)
	.align		4
.L_3:
        /*0010*/ 	.word	index@(attn_fwd)
        /*0014*/ 	.word	0x00000000


	//----- nvinfo : EIATTR_MIN_STACK_SIZE
	.align		4
.L_4:
        /*0018*/ 	.byte	0x04, 0x12
        /*001a*/ 	.short	(.L_6 - .L_5)
	.align		4
.L_5:
        /*001c*/ 	.word	index@(attn_fwd)
        /*0020*/ 	.word	0x00000000
.L_6:


//--------------------- .nv.compat                --------------------------
	.section	.nv.compat,"",@"SHT_CUDA_COMPAT_INFO"
	.align	4
        /*0000*/ 	.byte	0x02, 0x09, 0x01, 0x00, 0x02, 0x02, 0x04, 0x00, 0x02, 0x05, 0x05, 0x00, 0x03, 0x07, 0x01, 0x01
        /*0010*/ 	.byte	0x02, 0x03, 0x00, 0x00, 0x02, 0x06, 0x01, 0x00, 0x04, 0x0b, 0x08, 0x00, 0x00, 0x00, 0x00, 0x00
        /*0020*/ 	.byte	0x00, 0x00, 0x00, 0x00


//--------------------- .nv.info.attn_fwd         --------------------------
	.section	.nv.info.attn_fwd,"",@"SHT_CUDA_INFO"
	.sectionflags	@""
	.align	4


	//----- nvinfo : EIATTR_CUDA_API_VERSION
	.align		4
        /*0000*/ 	.byte	0x04, 0x37
        /*0002*/ 	.short	(.L_8 - .L_7)
.L_7:
        /*0004*/ 	.word	0x00000082


	//----- nvinfo : EIATTR_KPARAM_INFO
	.align		4
.L_8:
        /*0008*/ 	.byte	0x04, 0x17
        /*000a*/ 	.short	(.L_10 - .L_9)
.L_9:
        /*000c*/ 	.word	0x00000000
        /*0010*/ 	.short	0x0019
        /*0012*/ 	.short	0x0080
        /*0014*/ 	.byte	0x00, 0xf4, 0x21, 0x00


	//----- nvinfo : EIATTR_KPARAM_INFO
	.align		4
.L_10:
        /*0018*/ 	.byte	0x04, 0x17
        /*001a*/ 	.short	(.L_12 - .L_11)
.L_11:
        /*001c*/ 	.word	0x00000000
        /*0020*/ 	.short	0x0018
        /*0022*/ 	.short	0x0078
        /*0024*/ 	.byte	0x00, 0xf4, 0x21, 0x00


	//----- nvinfo : EIATTR_KPARAM_INFO
	.align		4
.L_12:
        /*0028*/ 	.byte	0x04, 0x17
        /*002a*/ 	.short	(.L_14 - .L_13)
.L_13:
        /*002c*/ 	.word	0x00000000
        /*0030*/ 	.short	0x0017
        /*0032*/ 	.short	0x0070
        /*0034*/ 	.byte	0x00, 0xf0, 0x11, 0x00


	//----- nvinfo : EIATTR_KPARAM_INFO
	.align		4
.L_14:
        /*0038*/ 	.byte	0x04, 0x17
        /*003a*/ 	.short	(.L_16 - .L_15)
.L_15:
        /*003c*/ 	.word	0x00000000
        /*0040*/ 	.short	0x0016
        /*0042*/ 	.short	0x006c
        /*0044*/ 	.byte	0x00, 0xf0, 0x11, 0x00


	//----- nvinfo : EIATTR_KPARAM_INFO
	.align		4
.L_16:
        /*0048*/ 	.byte	0x04, 0x17
        /*004a*/ 	.short	(.L_18 - .L_17)
.L_17:
        /*004c*/ 	.word	0x00000000
        /*0050*/ 	.short	0x0015
        /*0052*/ 	.short	0x0068
        /*0054*/ 	.byte	0x00, 0xf0, 0x11, 0x00


	//----- nvinfo : EIATTR_KPARAM_INFO
	.align		4
.L_18:
        /*0058*/ 	.byte	0x04, 0x17
        /*005a*/ 	.short	(.L_20 - .L_19)
.L_19:
        /*005c*/ 	.word	0x00000000
        /*0060*/ 	.short	0x0014
        /*0062*/ 	.short	0x0064
        /*0064*/ 	.byte	0x00, 0xf0, 0x11, 0x00


	//----- nvinfo : EIATTR_KPARAM_INFO
	.align		4
.L_20:
        /*0068*/ 	.byte	0x04, 0x17
        /*006a*/ 	.short	(.L_22 - .L_21)
.L_21:
        /*006c*/ 	.word	0x00000000
        /*0070*/ 	.short	0x0013
        /*0072*/ 	.short	0x0060
        /*0074*/ 	.byte	0x00, 0xf0, 0x11, 0x00


	//----- nvinfo : EIATTR_KPARAM_INFO
	.align		4
.L_22:
        /*0078*/ 	.byte	0x04, 0x17
        /*007a*/ 	.short	(.L_24 - .L_23)
.L_23:
        /*007c*/ 	.word	0x00000000
        /*0080*/ 	.short	0x0012
        /*0082*/ 	.short	0x005c
        /*0084*/ 	.byte	0x00, 0xf0, 0x11, 0x00


	//----- nvinfo : EIATTR_KPARAM_INFO
	.align		4
.L_24:
        /*0088*/ 	.byte	0x04, 0x17
        /*008a*/ 	.short	(.L_26 - .L_25)
.L_25:
        /*008c*/ 	.word	0x00000000
        /*0090*/ 	.short	0x0011
        /*0092*/ 	.short	0x0058
        /*0094*/ 	.byte	0x00, 0xf0, 0x11, 0x00


	//----- nvinfo : EIATTR_KPARAM_INFO
	.align		4
.L_26:
        /*0098*/ 	.byte	0x04, 0x17
        /*009a*/ 	.short	(.L_28 - .L_27)
.L_27:
        /*009c*/ 	.word	0x00000000
        /*00a0*/ 	.short	0x0010
        /*00a2*/ 	.short	0x0054
        /*00a4*/ 	.byte	0x00, 0xf0, 0x11, 0x00


	//----- nvinfo : EIATTR_KPARAM_INFO
	.align		4
.L_28:
        /*00a8*/ 	.byte	0x04, 0x17
        /*00aa*/ 	.short	(.L_30 - .L_29)
.L_29:
        /*00ac*/ 	.word	0x00000000
        /*00b0*/ 	.short	0x000f
        /*00b2*/ 	.short	0x0050
        /*00b4*/ 	.byte	0x00, 0xf0, 0x11, 0x00


	//----- nvinfo : EIATTR_KPARAM_INFO
	.align		4
.L_30:
        /*00b8*/ 	.byte	0x04, 0x17
        /*00ba*/ 	.short	(.L_32 - .L_31)
.L_31:
        /*00bc*/ 	.word	0x00000000
        /*00c0*/ 	.short	0x000e
        /*00c2*/ 	.short	0x004c
        /*00c4*/ 	.byte	0x00, 0xf0, 0x11, 0x00


	//----- nvinfo : EIATTR_KPARAM_INFO
	.align		4
.L_32:
        /*00c8*/ 	.byte	0x04, 0x17
        /*00ca*/ 	.short	(.L_34 - .L_33)
.L_33:
        /*00cc*/ 	.word	0x00000000
        /*00d0*/ 	.short	0x000d
        /*00d2*/ 	.short	0x0048
        /*00d4*/ 	.byte	0x00, 0xf0, 0x11, 0x00


	//----- nvinfo : EIATTR_KPARAM_INFO
	.align		4
.L_34:
        /*00d8*/ 	.byte	0x04, 0x17
        /*00da*/ 	.short	(.L_36 - .L_35)
.L_35:
        /*00dc*/ 	.word	0x00000000
        /*00e0*/ 	.short	0x000c
        /*00e2*/ 	.short	0x0044
        /*00e4*/ 	.byte	0x00, 0xf0, 0x11, 0x00


	//----- nvinfo : EIATTR_KPARAM_INFO
	.align		4
.L_36:
        /*00e8*/ 	.byte	0x04, 0x17
        /*00ea*/ 	.short	(.L_38 - .L_37)
.L_37:
        /*00ec*/ 	.word	0x00000000
        /*00f0*/ 	.short	0x000b
        /*00f2*/ 	.short	0x0040
        /*00f4*/ 	.byte	0x00, 0xf0, 0x11, 0x00


	//----- nvinfo : EIATTR_KPARAM_INFO
	.align		4
.L_38:
        /*00f8*/ 	.byte	0x04, 0x17
        /*00fa*/ 	.short	(.L_40 - .L_39)
.L_39:
        /*00fc*/ 	.word	0x00000000
        /*0100*/ 	.short	0x000a
        /*0102*/ 	.short	0x003c
        /*0104*/ 	.byte	0x00, 0xf0, 0x11, 0x00


	//----- nvinfo : EIATTR_KPARAM_INFO
	.align		4
.L_40:
        /*0108*/ 	.byte	0x04, 0x17
        /*010a*/ 	.short	(.L_42 - .L_41)
.L_41:
        /*010c*/ 	.word	0x00000000
        /*0110*/ 	.short	0x0009
        /*0112*/ 	.short	0x0038
        /*0114*/ 	.byte	0x00, 0xf0, 0x11, 0x00


	//----- nvinfo : EIATTR_KPARAM_INFO
	.align		4
.L_42:
        /*0118*/ 	.byte	0x04, 0x17
        /*011a*/ 	.short	(.L_44 - .L_43)
.L_43:
        /*011c*/ 	.word	0x00000000
        /*0120*/ 	.short	0x0008
        /*0122*/ 	.short	0x0034
        /*0124*/ 	.byte	0x00, 0xf0, 0x11, 0x00


	//----- nvinfo : EIATTR_KPARAM_INFO
	.align		4
.L_44:
        /*0128*/ 	.byte	0x04, 0x17
        /*012a*/ 	.short	(.L_46 - .L_45)
.L_45:
        /*012c*/ 	.word	0x00000000
        /*0130*/ 	.short	0x0007
        /*0132*/ 	.short	0x0030
        /*0134*/ 	.byte	0x00, 0xf0, 0x11, 0x00


	//----- nvinfo : EIATTR_KPARAM_INFO
	.align		4
.L_46:
        /*0138*/ 	.byte	0x04, 0x17
        /*013a*/ 	.short	(.L_48 - .L_47)
.L_47:
        /*013c*/ 	.word	0x00000000
        /*0140*/ 	.short	0x0006
        /*0142*/ 	.short	0x002c
        /*0144*/ 	.byte	0x00, 0xf0, 0x11, 0x00


	//----- nvinfo : EIATTR_KPARAM_INFO
	.align		4
.L_48:
        /*0148*/ 	.byte	0x04, 0x17
        /*014a*/ 	.short	(.L_50 - .L_49)
.L_49:
        /*014c*/ 	.word	0x00000000
        /*0150*/ 	.short	0x0005
        /*0152*/ 	.short	0x0028
        /*0154*/ 	.byte	0x00, 0xf0, 0x11, 0x00


	//----- nvinfo : EIATTR_KPARAM_INFO
	.align		4
.L_50:
        /*0158*/ 	.byte	0x04, 0x17
        /*015a*/ 	.short	(.L_52 - .L_51)
.L_51:
        /*015c*/ 	.word	0x00000000
        /*0160*/ 	.short	0x0004
        /*0162*/ 	.short	0x0020
        /*0164*/ 	.byte	0x00, 0xf4, 0x21, 0x00


	//----- nvinfo : EIATTR_KPARAM_INFO
	.align		4
.L_52:
        /*0168*/ 	.byte	0x04, 0x17
        /*016a*/ 	.short	(.L_54 - .L_53)
.L_53:
        /*016c*/ 	.word	0x00000000
        /*0170*/ 	.short	0x0003
        /*0172*/ 	.short	0x0018
        /*0174*/ 	.byte	0x00, 0xf4, 0x21, 0x00


	//----- nvinfo : EIATTR_KPARAM_INFO
	.align		4
.L_54:
        /*0178*/ 	.byte	0x04, 0x17
        /*017a*/ 	.short	(.L_56 - .L_55)
.L_55:
        /*017c*/ 	.word	0x00000000
        /*0180*/ 	.short	0x0002
        /*0182*/ 	.short	0x0010
        /*0184*/ 	.byte	0x00, 0xf4, 0x21, 0x00


	//----- nvinfo : EIATTR_KPARAM_INFO
	.align		4
.L_56:
        /*0188*/ 	.byte	0x04, 0x17
        /*018a*/ 	.short	(.L_58 - .L_57)
.L_57:
        /*018c*/ 	.word	0x00000000
        /*0190*/ 	.short	0x0001
        /*0192*/ 	.short	0x0008
        /*0194*/ 	.byte	0x00, 0xf4, 0x21, 0x00


	//----- nvinfo : EIATTR_KPARAM_INFO
	.align		4
.L_58:
        /*0198*/ 	.byte	0x04, 0x17
        /*019a*/ 	.short	(.L_60 - .L_59)
.L_59:
        /*019c*/ 	.word	0x00000000
        /*01a0*/ 	.short	0x0000
        /*01a2*/ 	.short	0x0000
        /*01a4*/ 	.byte	0x00, 0xf4, 0x21, 0x00


	//----- nvinfo : EIATTR_SPARSE_MMA_MASK
	.align		4
.L_60:
        /*01a8*/ 	.byte	0x03, 0x50
        /*01aa*/ 	.short	0x0000


	//----- nvinfo : EIATTR_MAXREG_COUNT
	.align		4
        /*01ac*/ 	.byte	0x03, 0x1b
        /*01ae*/ 	.short	0x00ff


	//----- nvinfo : EIATTR_NUM_BARRIERS
	.align		4
        /*01b0*/ 	.byte	0x02, 0x4c
        /*01b2*/ 	.byte	0x01
	.zero		1


	//----- nvinfo : EIATTR_MERCURY_ISA_VERSION
	.align		4
        /*01b4*/ 	.byte	0x03, 0x5f
        /*01b6*/ 	.short	0x0101


	//----- nvinfo : EIATTR_COOP_GROUP_MASK_REGIDS
	.align		4
        /*01b8*/ 	.byte	0x04, 0x29
        /*01ba*/ 	.short	(.L_62 - .L_61)


	//   ....[0]....
.L_61:
        /*01bc*/ 	.word	0xffffffff


	//   ....[1]....
        /*01c0*/ 	.word	0xffffffff


	//   ....[2]....
        /*01c4*/ 	.word	0xffffffff


	//   ....[3]....
        /*01c8*/ 	.word	0xffffffff


	//   ....[4]....
        /*01cc*/ 	.word	0xffffffff


	//   ....[5]....
        /*01d0*/ 	.word	0xffffffff


	//   ....[6]....
        /*01d4*/ 	.word	0xffffffff


	//   ....[7]....
        /*01d8*/ 	.word	0xffffffff


	//   ....[8]....
        /*01dc*/ 	.word	0xffffffff


	//   ....[9]....
        /*01e0*/ 	.word	0xffffffff


	//   ....[10]....
        /*01e4*/ 	.word	0xffffffff


	//   ....[11]....
        /*01e8*/ 	.word	0xffffffff


	//   ....[12]....
        /*01ec*/ 	.word	0xffffffff


	//   ....[13]....
        /*01f0*/ 	.word	0xffffffff


	//   ....[14]....
        /*01f4*/ 	.word	0xffffffff


	//   ....[15]....
        /*01f8*/ 	.word	0xffffffff


	//----- nvinfo : EIATTR_COOP_GROUP_INSTR_OFFSETS
	.align		4
.L_62:
        /*01fc*/ 	.byte	0x04, 0x28
        /*01fe*/ 	.short	(.L_64 - .L_63)


	//   ....[0]....
.L_63:
        /*0200*/ 	.word	0x00001130


	//   ....[1]....
        /*0204*/ 	.word	0x000011d0


	//   ....[2]....
        /*0208*/ 	.word	0x00001290


	//   ....[3]....
        /*020c*/ 	.word	0x00001390


	//   ....[4]....
        /*0210*/ 	.word	0x000014f0


	//   ....[5]....
        /*0214*/ 	.word	0x00001660


	//   ....[6]....
        /*0218*/ 	.word	0x000016e0


	//   ....[7]....
        /*021c*/ 	.word	0x000017a0


	//   ....[8]....
        /*0220*/ 	.word	0x00002070


	//   ....[9]....
        /*0224*/ 	.word	0x00002080


	//   ....[10]....
        /*0228*/ 	.word	0x00002090


	//   ....[11]....
        /*022c*/ 	.word	0x000020a0


	//   ....[12]....
        /*0230*/ 	.word	0x00002100


	//   ....[13]....
        /*0234*/ 	.word	0x00002110


	//   ....[14]....
        /*0238*/ 	.word	0x00002120


	//   ....[15]....
        /*023c*/ 	.word	0x00002130


	//----- nvinfo : EIATTR_EXIT_INSTR_OFFSETS
	.align		4
.L_64:
        /*0240*/ 	.byte	0x04, 0x1c
        /*0242*/ 	.short	(.L_66 - .L_65)


	//   ....[0]....
.L_65:
        /*0244*/ 	.word	0x00003790


	//----- nvinfo : EIATTR_REQNTID
	.align		4
.L_66:
        /*0248*/ 	.byte	0x04, 0x10
        /*024a*/ 	.short	(.L_68 - .L_67)
.L_67:
        /*024c*/ 	.word	0x00000080
        /*0250*/ 	.word	0x00000001
        /*0254*/ 	.word	0x00000001


	//----- nvinfo : EIATTR_CBANK_PARAM_SIZE
	.align		4
.L_68:
        /*0258*/ 	.byte	0x03, 0x19
        /*025a*/ 	.short	0x0088


	//----- nvinfo : EIATTR_PARAM_CBANK
	.align		4
        /*025c*/ 	.byte	0x04, 0x0a
        /*025e*/ 	.short	(.L_70 - .L_69)
	.align		4
.L_69:
        /*0260*/ 	.word	index@(.nv.constant0.attn_fwd)
        /*0264*/ 	.short	0x0210
        /*0266*/ 	.short	0x0088


	//----- nvinfo : EIATTR_SW_WAR
	.align		4
.L_70:
        /*0268*/ 	.byte	0x04, 0x36
        /*026a*/ 	.short	(.L_72 - .L_71)
.L_71:
        /*026c*/ 	.word	0x00000008
.L_72:


//--------------------- .nv.callgraph             --------------------------
	.section	.nv.callgraph,"",@"SHT_CUDA_CALLGRAPH"
	.align	4
	.sectionentsize	8
	.align		4
        /*0000*/ 	.word	0x00000000
	.align		4
        /*0004*/ 	.word	0xffffffff
	.align		4
        /*0008*/ 	.word	0x00000000
	.align		4
        /*000c*/ 	.word	0xfffffffe
	.align		4
        /*0010*/ 	.word	0x00000000
	.align		4
        /*0014*/ 	.word	0xfffffffd
	.align		4
        /*0018*/ 	.word	0x00000000
	.align		4
        /*001c*/ 	.word	0xfffffffc


//--------------------- .nv.constant4             --------------------------
	.section	.nv.constant4,"a",@progbits
	.align	8
	.align		8
.nv.constant4:
        /*0000*/ 	.dword	_$_str


//--------------------- .text.attn_fwd            --------------------------
	.section	.text.attn_fwd,"ax",@progbits
	.align	128
        .global         attn_fwd
        .type           attn_fwd,@function
        .size           attn_fwd,(.L_x_3 - attn_fwd)
        .other          attn_fwd,@"STO_CUDA_ENTRY STV_DEFAULT"
attn_fwd:
.text.attn_fwd:
[----:B------:R-:W-:Y:S01]  /*0000*/  LDC R1, c[0x0][0x28] ;  /* 0x00000a00ff017b82 */ /* 0x000fe20000000800 */
[----:B------:R-:W0:Y:S07]  /*0010*/  S2R R4, SR_TID.X ;  /* 0x0000000000047919 */ /* 0x000e2e0000002100 */
[----:B------:R-:W1:Y:S01]  /*0020*/  S2UR UR11, SR_CTAID.Y ;  /* 0x00000000000b79c3 */ /* 0x000e620000002600 */
[----:B------:R-:W-:Y:S01]  /*0030*/  ULDC.64 UR4, c[0x0][0x240] ;  /* 0x0000900000047ab9 */ /* 0x000fe20000000a00 */
[----:B------:R-:W-:Y:S01]  /*0040*/  ULDC.64 UR16, c[0x0][0x208] ;  /* 0x0000820000107ab9 */ /* 0x000fe20000000a00 */
[----:B------:R-:W2:Y:S05]  /*0050*/  S2R R3, SR_CTAID.X ;  /* 0x0000000000037919 */ /* 0x000eaa0000002500 */
[----:B------:R-:W3:Y:S08]  /*0060*/  LDC.64 R8, c[0x0][0x210] ;  /* 0x00008400ff087b82 */ /* 0x000ef00000000a00 */
[----:B------:R-:W4:Y:S01]  /*0070*/  LDC R35, c[0x0][0x248] ;  /* 0x00009200ff237b82 */ /* 0x000f220000000800 */
[----:B-1----:R-:W-:-:S04]  /*0080*/  UIMAD UR4, UR11, UR4, URZ ;  /* 0x000000040b0472a4 */ /* 0x002fc8000f8e023f */
[----:B------:R-:W-:Y:S01]  /*0090*/  USHF.L.U32 UR6, UR4, 0x1, URZ ;  /* 0x0000000104067899 */ /* 0x000fe2000800063f */
[----:B0-----:R-:W-:-:S04]  /*00a0*/  LOP3.LUT R0, R4, 0x7f, RZ, 0xc0, !PT ;  /* 0x0000007f04007812 */ /* 0x001fc800078ec0ff */
[----:B--2---:R-:W-:-:S05]  /*00b0*/  LEA R0, R3, R0, 0x7 ;  /* 0x0000000003007211 */ /* 0x004fca00078e38ff */
[----:B------:R-:W-:Y:S01]  /*00c0*/  IMAD R2, R0, UR5, RZ ;  /* 0x0000000500027c24 */ /* 0x000fe2000f8e02ff */
[----:B------:R-:W-:Y:S01]  /*00d0*/  UIMAD.WIDE UR4, UR4, 0x2, URZ ;  /* 0x00000002040478a5 */ /* 0x000fe2000f8e023f */
[C---:B----4-:R-:W-:Y:S02]  /*00e0*/  SHF.L.U32 R5, R35.reuse, 0x1, RZ ;  /* 0x0000000123057819 */ /* 0x050fe400000006ff */
[C---:B------:R-:W-:Y:S01]  /*00f0*/  IMAD.HI R6, R2.reuse, 0x2, RZ ;  /* 0x0000000202067827 */ /* 0x040fe200078e02ff */
[----:B------:R-:W-:Y:S02]  /*0100*/  SHF.L.U32 R3, R2, 0x1, RZ ;  /* 0x0000000102037819 */ /* 0x000fe400000006ff */
[----:B------:R-:W-:Y:S02]  /*0110*/  LEA R11, R35, R35, 0x1 ;  /* 0x00000023230b7211 */ /* 0x000fe400078e08ff */
[----:B---3--:R-:W-:Y:S01]  /*0120*/  IADD3 R2, P0, P1, R3, UR6, R8 ;  /* 0x0000000603027c10 */ /* 0x008fe2000f91e008 */
[----:B------:R-:W-:-:S03]  /*0130*/  IMAD R7, R35, 0x12, RZ ;  /* 0x0000001223077824 */ /* 0x000fc600078e02ff */
[----:B------:R-:W-:Y:S01]  /*0140*/  IADD3.X R3, R6, UR5, R9, P0, P1 ;  /* 0x0000000506037c10 */ /* 0x000fe200087e2409 */
[----:B------:R-:W-:Y:S01]  /*0150*/  IMAD R9, R35, 0x14, RZ ;  /* 0x0000001423097824 */ /* 0x000fe200078e02ff */
[-C--:B------:R-:W-:Y:S01]  /*0160*/  IADD3 R6, P6, R5, R2.reuse, RZ ;  /* 0x0000000205067210 */ /* 0x080fe20007fde0ff */
[C---:B------:R-:W-:Y:S01]  /*0170*/  IMAD R17, R35.reuse, 0x6, RZ ;  /* 0x0000000623117824 */ /* 0x040fe200078e02ff */
[CC--:B------:R-:W-:Y:S01]  /*0180*/  LEA R8, P4, R35.reuse, R2.reuse, 0x2 ;  /* 0x0000000223087211 */ /* 0x0c0fe200078810ff */
[----:B------:R-:W-:Y:S01]  /*0190*/  IMAD R25, R35, 0xa, RZ ;  /* 0x0000000a23197824 */ /* 0x000fe200078e02ff */
[-C--:B------:R-:W-:Y:S01]  /*01a0*/  IADD3 R22, P0, R7, R2.reuse, RZ ;  /* 0x0000000207167210 */ /* 0x080fe20007f1e0ff */
[----:B------:R-:W-:Y:S01]  /*01b0*/  IMAD R29, R35, 0xc, RZ ;  /* 0x0000000c231d7824 */ /* 0x000fe200078e02ff */
[-C--:B------:R-:W-:Y:S01]  /*01c0*/  IADD3 R24, P3, R9, R2.reuse, RZ ;  /* 0x0000000209187210 */ /* 0x080fe20007f7e0ff */
[C---:B------:R-:W-:Y:S01]  /*01d0*/  IMAD R33, R35.reuse, 0xe, RZ ;  /* 0x0000000e23217824 */ /* 0x040fe200078e02ff */
[CC--:B------:R-:W-:Y:S01]  /*01e0*/  LEA.HI.X.SX32 R7, R35.reuse, R3.reuse, 0x1, P6 ;  /* 0x0000000323077211 */ /* 0x0c0fe200030f0eff */
[----:B------:R-:W-:Y:S01]  /*01f0*/  IMAD R27, R35, 0x16, RZ ;  /* 0x00000016231b7824 */ /* 0x000fe200078e02ff */
[----:B------:R-:W-:Y:S01]  /*0200*/  LEA.HI.X.SX32 R9, R5, R3, 0x1, P4 ;  /* 0x0000000305097211 */ /* 0x000fe200020f0eff */
[C---:B------:R-:W-:Y:S01]  /*0210*/  IMAD R31, R35.reuse, 0x18, RZ ;  /* 0x00000018231f7824 */ /* 0x040fe200078e02ff */
[C---:B------:R-:W-:Y:S01]  /*0220*/  SHF.L.U32 R13, R35.reuse, 0x2, RZ ;  /* 0x00000002230d7819 */ /* 0x040fe200000006ff */
[C---:B------:R-:W-:Y:S01]  /*0230*/  IMAD R23, R35.reuse, 0x9, RZ ;  /* 0x0000000923177824 */ /* 0x040fe200078e02ff */
[C---:B------:R-:W-:Y:S01]  /*0240*/  LEA R15, R35.reuse, R35, 0x2 ;  /* 0x00000023230f7211 */ /* 0x040fe200078e10ff */
[----:B------:R-:W-:Y:S01]  /*0250*/  IMAD R37, R35, 0x1a, RZ ;  /* 0x0000001a23257824 */ /* 0x000fe200078e02ff */
[-C--:B------:R-:W-:Y:S01]  /*0260*/  IADD3 R10, P5, R17, R2.reuse, RZ ;  /* 0x00000002110a7210 */ /* 0x080fe20007fbe0ff */
[C---:B------:R-:W-:Y:S01]  /*0270*/  IMAD R39, R35.reuse, 0x1c, RZ ;  /* 0x0000001c23277824 */ /* 0x040fe200078e02ff */
[CC--:B------:R-:W-:Y:S01]  /*0280*/  LEA R12, P6, R35.reuse, R2.reuse, 0x3 ;  /* 0x00000002230c7211 */ /* 0x0c0fe200078c18ff */
[----:B------:R-:W-:Y:S01]  /*0290*/  IMAD R41, R35, 0x1e, RZ ;  /* 0x0000001e23297824 */ /* 0x000fe200078e02ff */
[----:B------:R-:W-:-:S02]  /*02a0*/  IADD3 R14, P4, R25, R2, RZ ;  /* 0x00000002190e7210 */ /* 0x000fc40007f9e0ff */
[C---:B------:R-:W-:Y:S02]  /*02b0*/  LEA R19, R35.reuse, -R35, 0x3 ;  /* 0x8000002323137211 */ /* 0x040fe400078e18ff */
[C---:B------:R-:W-:Y:S01]  /*02c0*/  SHF.L.U32 R21, R35.reuse, 0x3, RZ ;  /* 0x0000000323157819 */ /* 0x040fe200000006ff */
[----:B------:R-:W-:Y:S01]  /*02d0*/  IMAD R5, R35, 0xb, RZ ;  /* 0x0000000b23057824 */ /* 0x000fe200078e02ff */
[-C--:B------:R-:W-:Y:S01]  /*02e0*/  LEA.HI.X.SX32 R11, R11, R3.reuse, 0x1, P5 ;  /* 0x000000030b0b7211 */ /* 0x080fe200028f0eff */
[----:B------:R0:W2:Y:S01]  /*02f0*/  LDG.E.U16 R34, desc[UR16][R2.64] ;  /* 0x0000001002227981 */ /* 0x0000a2000c1e1500 */
[-C--:B------:R-:W-:Y:S02]  /*0300*/  LEA.HI.X.SX32 R13, R13, R3.reuse, 0x1, P6 ;  /* 0x000000030d0d7211 */ /* 0x080fe400030f0eff */
[----:B------:R-:W-:Y:S01]  /*0310*/  LEA.HI.X.SX32 R15, R15, R3, 0x1, P4 ;  /* 0x000000030f0f7211 */ /* 0x000fe200020f0eff */
[----:B------:R-:W3:Y:S01]  /*0320*/  LDG.E.U16 R6, desc[UR16][R6.64] ;  /* 0x0000001006067981 */ /* 0x000ee2000c1e1500 */
[----:B------:R-:W-:-:S02]  /*0330*/  IADD3 R16, P5, R29, R2, RZ ;  /* 0x000000021d107210 */ /* 0x000fc40007fbe0ff */
[-C--:B------:R-:W-:Y:S01]  /*0340*/  IADD3 R18, P6, R33, R2.reuse, RZ ;  /* 0x0000000221127210 */ /* 0x080fe20007fde0ff */
[----:B------:R-:W4:Y:S01]  /*0350*/  LDG.E.U16 R8, desc[UR16][R8.64] ;  /* 0x0000001008087981 */ /* 0x000f22000c1e1500 */
[-C--:B------:R-:W-:Y:S02]  /*0360*/  LEA R20, P4, R35, R2.reuse, 0x4 ;  /* 0x0000000223147211 */ /* 0x080fe400078820ff */
[-C--:B------:R-:W-:Y:S01]  /*0370*/  IADD3 R26, P2, R27, R2.reuse, RZ ;  /* 0x000000021b1a7210 */ /* 0x080fe20007f5e0ff */
[----:B------:R-:W5:Y:S01]  /*0380*/  LDG.E.U16 R10, desc[UR16][R10.64] ;  /* 0x000000100a0a7981 */ /* 0x000f62000c1e1500 */
[----:B------:R-:W-:Y:S01]  /*0390*/  IADD3 R28, P1, R31, R2, RZ ;  /* 0x000000021f1c7210 */ /* 0x000fe20007f3e0ff */
[----:B------:R-:W-:Y:S01]  /*03a0*/  IMAD R31, R35, 0xd, RZ ;  /* 0x0000000d231f7824 */ /* 0x000fe200078e02ff */
[-C--:B------:R-:W-:Y:S01]  /*03b0*/  LEA.HI.X.SX32 R17, R17, R3.reuse, 0x1, P5 ;  /* 0x0000000311117211 */ /* 0x080fe200028f0eff */
[----:B------:R-:W5:Y:S01]  /*03c0*/  LDG.E.U16 R12, desc[UR16][R12.64] ;  /* 0x000000100c0c7981 */ /* 0x000f62000c1e1500 */
[----:B------:R-:W-:-:S02]  /*03d0*/  LEA.HI.X.SX32 R19, R19, R3, 0x1, P6 ;  /* 0x0000000313137211 */ /* 0x000fc400030f0eff */
[-C--:B------:R-:W-:Y:S01]  /*03e0*/  LEA.HI.X.SX32 R21, R21, R3.reuse, 0x1, P4 ;  /* 0x0000000315157211 */ /* 0x080fe200020f0eff */
[----:B------:R-:W5:Y:S01]  /*03f0*/  LDG.E.U16 R14, desc[UR16][R14.64] ;  /* 0x000000100e0e7981 */ /* 0x000f62000c1e1500 */
[-C--:B------:R-:W-:Y:S02]  /*0400*/  IADD3 R30, P5, R37, R2.reuse, RZ ;  /* 0x00000002251e7210 */ /* 0x080fe40007fbe0ff */
[-C--:B------:R-:W-:Y:S01]  /*0410*/  IADD3 R32, P6, R39, R2.reuse, RZ ;  /* 0x0000000227207210 */ /* 0x080fe20007fde0ff */
[----:B------:R-:W3:Y:S01]  /*0420*/  LDG.E.U16 R20, desc[UR16][R20.64] ;  /* 0x0000001014147981 */ /* 0x000ee2000c1e1500 */
[----:B------:R-:W-:Y:S02]  /*0430*/  LEA.HI.X.SX32 R23, R23, R3, 0x1, P0 ;  /* 0x0000000317177211 */ /* 0x000fe400000f0eff */
[----:B0-----:R-:W-:Y:S01]  /*0440*/  IADD3 R2, P4, R41, R2, RZ ;  /* 0x0000000229027210 */ /* 0x001fe20007f9e0ff */
[----:B------:R-:W5:Y:S01]  /*0450*/  LDG.E.U16 R16, desc[UR16][R16.64] ;  /* 0x0000001010107981 */ /* 0x000f62000c1e1500 */
[----:B------:R-:W-:-:S02]  /*0460*/  LEA R35, R35, -R35, 0x4 ;  /* 0x8000002323237211 */ /* 0x000fc400078e20ff */
[-C--:B------:R-:W-:Y:S01]  /*0470*/  LEA.HI.X.SX32 R25, R25, R3.reuse, 0x1, P3 ;  /* 0x0000000319197211 */ /* 0x080fe200018f0eff */
[----:B------:R-:W4:Y:S01]  /*0480*/  LDG.E.U16 R22, desc[UR16][R22.64] ;  /* 0x0000001016167981 */ /* 0x000f22000c1e1500 */
[-C--:B------:R-:W-:Y:S02]  /*0490*/  LEA.HI.X.SX32 R27, R5, R3.reuse, 0x1, P2 ;  /* 0x00000003051b7211 */ /* 0x080fe400010f0eff */
[-C--:B------:R-:W-:Y:S01]  /*04a0*/  LEA.HI.X.SX32 R29, R29, R3.reuse, 0x1, P1 ;  /* 0x000000031d1d7211 */ /* 0x080fe200008f0eff */
[----:B------:R-:W5:Y:S01]  /*04b0*/  LDG.E.U16 R24, desc[UR16][R24.64] ;  /* 0x0000001018187981 */ /* 0x000f62000c1e1500 */
[-C--:B------:R-:W-:Y:S02]  /*04c0*/  LEA.HI.X.SX32 R31, R31, R3.reuse, 0x1, P5 ;  /* 0x000000031f1f7211 */ /* 0x080fe400028f0eff */
[-C--:B------:R-:W-:Y:S01]  /*04d0*/  LEA.HI.X.SX32 R33, R33, R3.reuse, 0x1, P6 ;  /* 0x0000000321217211 */ /* 0x080fe200030f0eff */
[----:B------:R-:W5:Y:S01]  /*04e0*/  LDG.E.U16 R26, desc[UR16][R26.64] ;  /* 0x000000101a1a7981 */ /* 0x000f62000c1e1500 */
[----:B------:R-:W-:-:S03]  /*04f0*/  LEA.HI.X.SX32 R3, R35, R3, 0x1, P4 ;  /* 0x0000000323037211 */ /* 0x000fc600020f0eff */
[----:B------:R-:W5:Y:S04]  /*0500*/  LDG.E.U16 R28, desc[UR16][R28.64] ;  /* 0x000000101c1c7981 */ /* 0x000f68000c1e1500 */
[----:B------:R-:W5:Y:S04]  /*0510*/  LDG.E.U16 R30, desc[UR16][R30.64] ;  /* 0x000000101e1e7981 */ /* 0x000f68000c1e1500 */
[----:B------:R-:W5:Y:S04]  /*0520*/  LDG.E.U16 R32, desc[UR16][R32.64] ;  /* 0x0000001020207981 */ /* 0x000f68000c1e1500 */
[----:B------:R-:W5:Y:S04]  /*0530*/  LDG.E.U16 R19, desc[UR16][R18.64] ;  /* 0x0000001012137981 */ /* 0x000f68000c1e1500 */
[----:B------:R0:W5:Y:S01]  /*0540*/  LDG.E.U16 R3, desc[UR16][R2.64] ;  /* 0x0000001002037981 */ /* 0x000162000c1e1500 */
[----:B------:R-:W1:Y:S08]  /*0550*/  S2UR UR10, SR_CgaCtaId ;  /* 0x00000000000a79c3 */ /* 0x000e700000008800 */
[----:B0-----:R-:W0:Y:S01]  /*0560*/  LDC R2, c[0x0][0x280] ;  /* 0x0000a000ff027b82 */ /* 0x001e220000000800 */
[C---:B------:R-:W-:Y:S01]  /*0570*/  SHF.L.U32 R5, R4.reuse, 0x1, RZ ;  /* 0x0000000104057819 */ /* 0x040fe200000006ff */
[----:B------:R-:W-:Y:S01]  /*0580*/  UMOV UR4, 0x400 ;  /* 0x0000040000047882 */ /* 0x000fe20000000000 */
[----:B------:R-:W-:-:S02]  /*0590*/  LOP3.LUT R36, R4, 0x40, RZ, 0xc0, !PT ;  /* 0x0000004004247812 */ /* 0x000fc400078ec0ff */
[----:B------:R-:W-:-:S04]  /*05a0*/  LOP3.LUT R7, R5, 0x7e, RZ, 0xc0, !PT ;  /* 0x0000007e05077812 */ /* 0x000fc800078ec0ff */
[----:B------:R-:W-:Y:S01]  /*05b0*/  LEA R7, R36, R7, 0x5 ;  /* 0x0000000724077211 */ /* 0x000fe200078e28ff */
[----:B-1----:R-:W-:-:S03]  /*05c0*/  ULEA UR10, UR10, UR4, 0x18 ;  /* 0x000000040a0a7291 */ /* 0x002fc6000f8ec03f */
[C---:B------:R-:W-:Y:S02]  /*05d0*/  LOP3.LUT R9, R7.reuse, 0x10, RZ, 0x3c, !PT ;  /* 0x0000001007097812 */ /* 0x040fe400078e3cff */
[C---:B------:R-:W-:Y:S02]  /*05e0*/  LOP3.LUT R11, R7.reuse, 0x20, RZ, 0x3c, !PT ;  /* 0x00000020070b7812 */ /* 0x040fe400078e3cff */
[C---:B------:R-:W-:Y:S02]  /*05f0*/  LOP3.LUT R13, R7.reuse, 0x30, RZ, 0x3c, !PT ;  /* 0x00000030070d7812 */ /* 0x040fe400078e3cff */
[----:B0-----:R-:W-:Y:S02]  /*0600*/  ISETP.GE.AND P0, PT, R2, 0x1, PT ;  /* 0x000000010200780c */ /* 0x001fe40003f06270 */
[C---:B------:R-:W-:Y:S02]  /*0610*/  LOP3.LUT R15, R7.reuse, 0x40, RZ, 0x3c, !PT ;  /* 0x00000040070f7812 */ /* 0x040fe400078e3cff */
[----:B------:R-:W-:-:S02]  /*0620*/  LOP3.LUT R17, R7, 0x50, RZ, 0x3c, !PT ;  /* 0x0000005007117812 */ /* 0x000fc400078e3cff */
[----:B------:R-:W-:Y:S02]  /*0630*/  LOP3.LUT R21, R7, 0x60, RZ, 0x3c, !PT ;  /* 0x0000006007157812 */ /* 0x000fe400078e3cff */
[----:B------:R-:W-:Y:S02]  /*0640*/  CS2R R64, SRZ ;  /* 0x0000000000407805 */ /* 0x000fe4000001ff00 */
[----:B------:R-:W-:Y:S02]  /*0650*/  MOV R23, 0x3f800000 ;  /* 0x3f80000000177802 */ /* 0x000fe40000000f00 */
[----:B------:R-:W-:Y:S02]  /*0660*/  CS2R R66, SRZ ;  /* 0x0000000000427805 */ /* 0x000fe4000001ff00 */
[----:B------:R-:W-:Y:S02]  /*0670*/  MOV R18, 0xff800000 ;  /* 0xff80000000127802 */ /* 0x000fe40000000f00 */
[----:B------:R-:W-:-:S02]  /*0680*/  CS2R R68, SRZ ;  /* 0x0000000000447805 */ /* 0x000fc4000001ff00 */
[----:B------:R-:W-:Y:S02]  /*0690*/  MOV R48, 0xff800000 ;  /* 0xff80000000307802 */ /* 0x000fe40000000f00 */
        /* <DEDUP_REMOVED lines=9> */
[----:B------:R-:W-:Y:S01]  /*0730*/  MOV R74, 0x3f800000 ;  /* 0x3f800000004a7802 */ /* 0x000fe20000000f00 */
[----:B--2---:R-:W-:Y:S04]  /*0740*/  STS.U16 [R7+UR10], R34 ;  /* 0x0000002207007988 */ /* 0x004fe8000800040a */
[----:B---3--:R-:W-:Y:S04]  /*0750*/  STS.U16 [R7+UR10+0x400], R20 ;  /* 0x0004001407007988 */ /* 0x008fe8000800040a */
[----:B------:R0:W-:Y:S04]  /*0760*/  STS.U16 [R9+UR10+0x80], R6 ;  /* 0x0000800609007988 */ /* 0x0001e8000800040a */
[----:B----4-:R-:W-:Y:S04]  /*0770*/  STS.U16 [R9+UR10+0x480], R22 ;  /* 0x0004801609007988 */ /* 0x010fe8000800040a */
[----:B------:R-:W-:Y:S01]  /*0780*/  STS.U16 [R11+UR10+0x100], R8 ;  /* 0x000100080b007988 */ /* 0x000fe2000800040a */
[----:B0-----:R-:W-:-:S03]  /*0790*/  LOP3.LUT R6, R7, 0x70, RZ, 0x3c, !PT ;  /* 0x0000007007067812 */ /* 0x001fc600078e3cff */
[----:B-----5:R-:W-:Y:S04]  /*07a0*/  STS.U16 [R11+UR10+0x500], R24 ;  /* 0x000500180b007988 */ /* 0x020fe8000800040a */
[----:B------:R-:W-:Y:S04]  /*07b0*/  STS.U16 [R13+UR10+0x180], R10 ;  /* 0x0001800a0d007988 */ /* 0x000fe8000800040a */
        /* <DEDUP_REMOVED lines=8> */
[----:B------:R0:W-:Y:S02]  /*0840*/  STS.U16 [R6+UR10+0x780], R3 ;  /* 0x0007800306007988 */ /* 0x0001e4000800040a */
[----:B0-----:R-:W-:Y:S01]  /*0850*/  LOP3.LUT R3, R4, 0xf, RZ, 0xc0, !PT ;  /* 0x0000000f04037812 */ /* 0x001fe200078ec0ff */
[----:B------:R-:W-:Y:S06]  /*0860*/  @!P0 BRA `(.L_x_0) ;  /* 0x00000018007c8947 */ /* 0x000fec0003800000 */
[----:B------:R-:W0:Y:S01]  /*0870*/  LDC.64 R18, c[0x0][0x250] ;  /* 0x00009400ff127b82 */ /* 0x000e220000000a00 */
[----:B------:R-:W-:Y:S01]  /*0880*/  ULDC UR4, c[0x0][0x258] ;  /* 0x0000960000047ab9 */ /* 0x000fe20000000800 */
[----:B------:R-:W-:Y:S01]  /*0890*/  ISETP.NE.U32.AND P0, PT, R36, RZ, PT ;  /* 0x000000ff2400720c */ /* 0x000fe20003f05070 */
[----:B------:R-:W-:Y:S01]  /*08a0*/  IMAD R7, R3, UR4, RZ ;  /* 0x0000000403077c24 */ /* 0x000fe2000f8e02ff */
[----:B------:R-:W-:Y:S01]  /*08b0*/  ULDC.64 UR4, c[0x0][0x218] ;  /* 0x0000860000047ab9 */ /* 0x000fe20000000a00 */
[----:B------:R-:W-:Y:S01]  /*08c0*/  UIADD3 UR6, UR10, 0x1000, URZ ;  /* 0x000010000a067890 */ /* 0x000fe2000fffe03f */
[----:B------:R-:W-:Y:S01]  /*08d0*/  SEL R8, RZ, 0x90, !P0 ;  /* 0x00000090ff087807 */ /* 0x000fe20004000000 */
[----:B------:R-:W-:Y:S01]  /*08e0*/  USHF.R.U32.HI UR7, URZ, 0x4, UR10 ;  /* 0x000000043f077899 */ /* 0x000fe2000801160a */
[----:B------:R-:W1:Y:S01]  /*08f0*/  LDC.64 R20, c[0x0][0x260] ;  /* 0x00009800ff147b82 */ /* 0x000e620000000a00 */
[C---:B------:R-:W-:Y:S01]  /*0900*/  SHF.L.U32 R9, R7.reuse, 0x1, RZ ;  /* 0x0000000107097819 */ /* 0x040fe200000006ff */
[----:B------:R-:W-:Y:S01]  /*0910*/  IMAD.HI R7, R7, 0x2, RZ ;  /* 0x0000000207077827 */ /* 0x000fe200078e02ff */
[----:B------:R-:W-:Y:S01]  /*0920*/  LOP3.LUT R3, R8, 0x7e, R5, 0x78, !PT ;  /* 0x0000007e08037812 */ /* 0x000fe200078e7805 */
[----:B------:R-:W-:Y:S01]  /*0930*/  USHF.R.U32.HI UR8, URZ, 0x4, UR6 ;  /* 0x000000043f087899 */ /* 0x000fe20008011606 */
[----:B------:R-:W-:Y:S01]  /*0940*/  LOP3.LUT R8, R4, 0x1f, RZ, 0xc0, !PT ;  /* 0x0000001f04087812 */ /* 0x000fe200078ec0ff */
[----:B------:R-:W-:Y:S01]  /*0950*/  USGXT.U32 UR6, UR7, 0xe ;  /* 0x0000000e0706789a */ /* 0x000fe20008000000 */
[----:B------:R-:W-:Y:S01]  /*0960*/  MOV R73, 0xff800000 ;  /* 0xff80000000497802 */ /* 0x000fe20000000f00 */
[----:B------:R-:W2:Y:S01]  /*0970*/  LDC R12, c[0x0][0x268] ;  /* 0x00009a00ff0c7b82 */ /* 0x000ea20000000800 */
[----:B------:R-:W-:Y:S01]  /*0980*/  USGXT.U32 UR8, UR8, 0xe ;  /* 0x0000000e0808789a */ /* 0x000fe20008000000 */
[----:B------:R-:W-:-:S02]  /*0990*/  MOV R23, 0x3f800000 ;  /* 0x3f80000000177802 */ /* 0x000fc40000000f00 */
[----:B------:R-:W-:Y:S02]  /*09a0*/  CS2R R64, SRZ ;  /* 0x0000000000407805 */ /* 0x000fe4000001ff00 */
[----:B------:R-:W-:Y:S02]  /*09b0*/  MOV R72, 0x3f800000 ;  /* 0x3f80000000487802 */ /* 0x000fe40000000f00 */
[----:B------:R-:W-:Y:S02]  /*09c0*/  CS2R R66, SRZ ;  /* 0x0000000000427805 */ /* 0x000fe4000001ff00 */
[----:B------:R-:W-:Y:S02]  /*09d0*/  MOV R75, 0x3f800000 ;  /* 0x3f800000004b7802 */ /* 0x000fe40000000f00 */
[----:B------:R-:W-:Y:S01]  /*09e0*/  CS2R R68, SRZ ;  /* 0x0000000000447805 */ /* 0x000fe2000001ff00 */
[----:B0-----:R-:W-:Y:S01]  /*09f0*/  IMAD R18, R18, UR11, RZ ;  /* 0x0000000b12127c24 */ /* 0x001fe2000f8e02ff */
[----:B------:R-:W-:-:S02]  /*0a00*/  MOV R74, 0x3f800000 ;  /* 0x3f800000004a7802 */ /* 0x000fc40000000f00 */
[----:B------:R-:W-:Y:S02]  /*0a10*/  CS2R R70, SRZ ;  /* 0x0000000000467805 */ /* 0x000fe4000001ff00 */
[----:B------:R-:W-:Y:S02]  /*0a20*/  MOV R22, 0xff800000 ;  /* 0xff80000000167802 */ /* 0x000fe40000000f00 */
[----:B------:R-:W-:Y:S02]  /*0a30*/  CS2R R56, SRZ ;  /* 0x0000000000387805 */ /* 0x000fe4000001ff00 */
[C---:B------:R-:W-:Y:S01]  /*0a40*/  SHF.L.U32 R6, R18.reuse, 0x1, RZ ;  /* 0x0000000112067819 */ /* 0x040fe200000006ff */
[----:B------:R-:W-:Y:S01]  /*0a50*/  IMAD.HI R18, R18, 0x2, RZ ;  /* 0x0000000212127827 */ /* 0x000fe200078e02ff */
[----:B------:R-:W-:Y:S01]  /*0a60*/  CS2R R58, SRZ ;  /* 0x00000000003a7805 */ /* 0x000fe2000001ff00 */
[----:B------:R-:W-:Y:S01]  /*0a70*/  UMOV UR9, URZ ;  /* 0x0000003f00097c82 */ /* 0x000fe20008000000 */
[----:B------:R-:W-:Y:S01]  /*0a80*/  IADD3 R17, P0, P1, R9, UR4, R6 ;  /* 0x0000000409117c10 */ /* 0x000fe2000f91e006 */
[----:B-1----:R-:W-:Y:S01]  /*0a90*/  IMAD R20, R20, UR11, RZ ;  /* 0x0000000b14147c24 */ /* 0x002fe2000f8e02ff */
[--C-:B------:R-:W-:Y:S01]  /*0aa0*/  SHF.R.U32.HI R6, RZ, 0x4, R4.reuse ;  /* 0x00000004ff067819 */ /* 0x100fe20000011604 */
[----:B------:R-:W-:Y:S01]  /*0ab0*/  IMAD R9, R8, R21, RZ ;  /* 0x0000001508097224 */ /* 0x000fe200078e02ff */
[----:B------:R-:W-:-:S02]  /*0ac0*/  SHF.R.U32.HI R4, RZ, 0x5, R4 ;  /* 0x00000005ff047819 */ /* 0x000fc40000011604 */
[----:B------:R-:W-:Y:S02]  /*0ad0*/  CS2R R60, SRZ ;  /* 0x00000000003c7805 */ /* 0x000fe4000001ff00 */
[----:B------:R-:W-:Y:S02]  /*0ae0*/  SGXT.U32 R6, R6, 0x3 ;  /* 0x000000030606781a */ /* 0x000fe40000000000 */
[----:B------:R-:W-:Y:S02]  /*0af0*/  CS2R R62, SRZ ;  /* 0x00000000003e7805 */ /* 0x000fe4000001ff00 */
[----:B------:R-:W-:Y:S01]  /*0b00*/  SGXT.U32 R4, R4, 0x2 ;  /* 0x000000020404781a */ /* 0x000fe20000000000 */
[----:B------:R-:W-:Y:S01]  /*0b10*/  UMOV UR12, 0x80 ;  /* 0x00000080000c7882 */ /* 0x000fe20000000000 */
[----:B------:R-:W-:Y:S01]  /*0b20*/  IADD3.X R15, R7, UR5, R18, P0, P1 ;  /* 0x00000005070f7c10 */ /* 0x000fe200087e2412 */
[----:B------:R-:W-:Y:S01]  /*0b30*/  IMAD R6, R6, R19, RZ ;  /* 0x0000001306067224 */ /* 0x000fe200078e02ff */
[----:B------:R-:W-:Y:S01]  /*0b40*/  SHF.L.U32 R5, R20, 0x1, RZ ;  /* 0x0000000114057819 */ /* 0x000fe200000006ff */
[----:B--2---:R-:W-:Y:S01]  /*0b50*/  IMAD R7, R4, R12, RZ ;  /* 0x0000000c04077224 */ /* 0x004fe200078e02ff */
[----:B------:R-:W-:Y:S01]  /*0b60*/  SHF.L.U32 R10, R9, 0x1, RZ ;  /* 0x00000001090a7819 */ /* 0x000fe200000006ff */
[----:B------:R-:W-:Y:S01]  /*0b70*/  ULDC.64 UR4, c[0x0][0x220] ;  /* 0x0000880000047ab9 */ /* 0x000fe20000000a00 */
[C---:B------:R-:W-:Y:S01]  /*0b80*/  LEA R8, R19.reuse, R6, 0x3 ;  /* 0x0000000613087211 */ /* 0x040fe200078e18ff */
[----:B------:R-:W-:Y:S01]  /*0b90*/  IMAD.HI R20, R20, 0x2, RZ ;  /* 0x0000000214147827 */ /* 0x000fe200078e02ff */
[----:B------:R-:W-:Y:S01]  /*0ba0*/  LEA R11, R12, R7, 0x2 ;  /* 0x000000070c0b7211 */ /* 0x000fe200078e10ff */
[----:B------:R-:W-:Y:S01]  /*0bb0*/  UMOV UR13, 0x40000040 ;  /* 0x40000040000d7882 */ /* 0x000fe20000000000 */
[----:B------:R-:W-:Y:S01]  /*0bc0*/  LEA R4, R19, R8, 0x3 ;  /* 0x0000000813047211 */ /* 0x000fe200078e18ff */
[----:B------:R-:W-:Y:S01]  /*0bd0*/  IMAD.HI R9, R9, 0x2, RZ ;  /* 0x0000000209097827 */ /* 0x000fe200078e02ff */
[----:B------:R-:W-:Y:S01]  /*0be0*/  IADD3 R13, P4, P5, R10, UR4, R5 ;  /* 0x000000040a0d7c10 */ /* 0x000fe2000fd9e005 */
[----:B------:R-:W-:Y:S01]  /*0bf0*/  UMOV UR4, 0xfffffffe ;  /* 0xfffffffe00047882 */ /* 0x000fe20000000000 */
[----:B------:R-:W-:Y:S01]  /*0c00*/  LEA R5, R19, R4, 0x3 ;  /* 0x0000000413057211 */ /* 0x000fe200078e18ff */
[----:B------:R-:W-:Y:S01]  /*0c10*/  UMOV UR7, URZ ;  /* 0x0000003f00077c82 */ /* 0x000fe20008000000 */
[----:B------:R-:W-:Y:S01]  /*0c20*/  LEA R88, P2, R4, R17, 0x1 ;  /* 0x0000001104587211 */ /* 0x000fe200078408ff */
[----:B------:R-:W-:Y:S01]  /*0c30*/  UIADD3.64 UR12, UR6, UR12, URZ ;  /* 0x0000000c060c7297 */ /* 0x000fe2000fffe03f */
[----:B------:R-:W-:Y:S01]  /*0c40*/  LEA R18, R12, R11, 0x2 ;  /* 0x0000000b0c127211 */ /* 0x000fe200078e10ff */
[----:B------:R-:W-:Y:S01]  /*0c50*/  UMOV UR22, UR8 ;  /* 0x0000000800167c82 */ /* 0x000fe20008000000 */
[-C--:B------:R-:W-:Y:S01]  /*0c60*/  LEA R90, P1, R8, R17.reuse, 0x1 ;  /* 0x00000011085a7211 */ /* 0x080fe200078208ff */
[----:B------:R-:W-:Y:S01]  /*0c70*/  UMOV UR23, 0xc0000010 ;  /* 0xc000001000177882 */ /* 0x000fe20000000000 */
[-C--:B------:R-:W-:Y:S01]  /*0c80*/  LEA R92, P0, R6, R17.reuse, 0x1 ;  /* 0x00000011065c7211 */ /* 0x080fe200078008ff */
[----:B------:R-:W-:Y:S01]  /*0c90*/  UMOV UR18, UR8 ;  /* 0x0000000800127c82 */ /* 0x000fe20008000000 */
[----:B------:R-:W-:Y:S01]  /*0ca0*/  LEA R16, P3, R5, R17, 0x1 ;  /* 0x0000001105107211 */ /* 0x000fe200078608ff */
[----:B------:R-:W-:Y:S01]  /*0cb0*/  UMOV UR19, 0x80000020 ;  /* 0x8000002000137882 */ /* 0x000fe20000000000 */
[----:B------:R-:W-:-:S02]  /*0cc0*/  LEA.HI.X.SX32 R89, R4, R15, 0x1, P2 ;  /* 0x0000000f04597211 */ /* 0x000fc400010f0eff */
[----:B------:R-:W-:Y:S02]  /*0cd0*/  LEA R4, R12, R18, 0x2 ;  /* 0x000000120c047211 */ /* 0x000fe400078e10ff */
[-C--:B------:R-:W-:Y:S02]  /*0ce0*/  LEA.HI.X.SX32 R91, R8, R15.reuse, 0x1, P1 ;  /* 0x0000000f085b7211 */ /* 0x080fe400008f0eff */
[----:B------:R-:W-:Y:S02]  /*0cf0*/  LEA.HI.X.SX32 R93, R6, R15, 0x1, P0 ;  /* 0x0000000f065d7211 */ /* 0x000fe400000f0eff */
[----:B------:R-:W-:Y:S01]  /*0d00*/  IADD3.X R9, R9, UR5, R20, P4, P5 ;  /* 0x0000000509097c10 */ /* 0x000fe2000a7ea414 */
[----:B------:R-:W-:Y:S01]  /*0d10*/  UMOV UR5, 0x7fffffdf ;  /* 0x7fffffdf00057882 */ /* 0x000fe20000000000 */
[----:B------:R-:W-:Y:S01]  /*0d20*/  LEA R12, P1, R11, R13, 0x1 ;  /* 0x0000000d0b0c7211 */ /* 0x000fe200078208ff */
[----:B------:R-:W-:Y:S01]  /*0d30*/  UIADD3.64 UR26, UR8, -UR4, URZ ;  /* 0x80000004081a7297 */ /* 0x000fe2000fffe03f */
[----:B------:R-:W-:-:S02]  /*0d40*/  LEA.HI.X.SX32 R17, R5, R15, 0x1, P3 ;  /* 0x0000000f05117211 */ /* 0x000fc400018f0eff */
[-C--:B------:R-:W-:Y:S01]  /*0d50*/  LEA R14, P0, R7, R13.reuse, 0x1 ;  /* 0x0000000d070e7211 */ /* 0x080fe200078008ff */
[----:B------:R-:W-:Y:S01]  /*0d60*/  UMOV UR4, URZ ;  /* 0x0000003f00047c82 */ /* 0x000fe20008000000 */
[-C--:B------:R-:W-:Y:S01]  /*0d70*/  LEA R10, P2, R18, R13.reuse, 0x1 ;  /* 0x0000000d120a7211 */ /* 0x080fe200078408ff */
[----:B------:R-:W-:Y:S01]  /*0d80*/  ULDC UR9, c[0x0][0x238] ;  /* 0x00008e0000097ab9 */ /* 0x000fe20000000800 */
[----:B------:R-:W-:Y:S02]  /*0d90*/  LEA R8, P3, R4, R13, 0x1 ;  /* 0x0000000d04087211 */ /* 0x000fe400078608ff */
[-C--:B------:R-:W-:Y:S02]  /*0da0*/  LEA.HI.X.SX32 R13, R11, R9.reuse, 0x1, P1 ;  /* 0x000000090b0d7211 */ /* 0x080fe400008f0eff */
[-C--:B------:R-:W-:Y:S02]  /*0db0*/  LEA.HI.X.SX32 R15, R7, R9.reuse, 0x1, P0 ;  /* 0x00000009070f7211 */ /* 0x080fe400000f0eff */
[----:B------:R-:W-:-:S02]  /*0dc0*/  LEA.HI.X.SX32 R11, R18, R9, 0x1, P2 ;  /* 0x00000009120b7211 */ /* 0x000fc400010f0eff */
[----:B------:R-:W-:Y:S02]  /*0dd0*/  LEA.HI.X.SX32 R9, R4, R9, 0x1, P3 ;  /* 0x0000000904097211 */ /* 0x000fe400018f0eff */
[----:B------:R-:W-:Y:S02]  /*0de0*/  MOV R6, RZ ;  /* 0x000000ff00067202 */ /* 0x000fe40000000f00 */
[----:B------:R-:W-:Y:S02]  /*0df0*/  MOV R20, RZ ;  /* 0x000000ff00147202 */ /* 0x000fe40000000f00 */
[----:B------:R-:W-:Y:S02]  /*0e00*/  MOV R5, 0xff800000 ;  /* 0xff80000000057802 */ /* 0x000fe40000000f00 */
[----:B------:R-:W-:Y:S02]  /*0e10*/  MOV R4, 0xff800000 ;  /* 0xff80000000047802 */ /* 0x000fe40000000f00 */
[----:B------:R-:W-:-:S07]  /*0e20*/  LOP3.LUT R7, R3, 0x20, RZ, 0x3c, !PT ;  /* 0x0000002003077812 */ /* 0x000fce00078e3cff */
.L_x_1:
[----:B------:R-:W-:-:S04]  /*0e30*/  IMAD.WIDE R76, R6, 0x2, R88 ;  /* 0x00000002064c7825 */ /* 0x000fc800078e0258 */
[C---:B------:R-:W-:Y:S02]  /*0e40*/  IMAD.WIDE R78, R6.reuse, 0x2, R16 ;  /* 0x00000002064e7825 */ /* 0x040fe400078e0210 */
[----:B------:R-:W2:Y:S02]  /*0e50*/  LDG.E.U16 R76, desc[UR16][R76.64] ;  /* 0x000000104c4c7981 */ /* 0x000ea4000c1e1500 */
[C---:B------:R-:W-:Y:S02]  /*0e60*/  IMAD.WIDE R24, R6.reuse, 0x2, R92 ;  /* 0x0000000206187825 */ /* 0x040fe400078e025c */
[----:B------:R-:W3:Y:S02]  /*0e70*/  LDG.E.U16 R78, desc[UR16][R78.64] ;  /* 0x000000104e4e7981 */ /* 0x000ee4000c1e1500 */
[----:B------:R-:W-:Y:S02]  /*0e80*/  IMAD.WIDE R26, R6, 0x2, R90 ;  /* 0x00000002061a7825 */ /* 0x000fe400078e025a */
[----:B------:R-:W4:Y:S04]  /*0e90*/  LDG.E.U16 R18, desc[UR16][R24.64] ;  /* 0x0000001018127981 */ /* 0x000f28000c1e1500 */
[----:B------:R-:W5:Y:S01]  /*0ea0*/  LDG.E.U16 R80, desc[UR16][R26.64] ;  /* 0x000000101a507981 */ /* 0x000f62000c1e1500 */
[----:B------:R-:W-:Y:S06]  /*0eb0*/  BAR.SYNC.DEFER_BLOCKING 0x0 ;  /* 0x0000000000007b1d */ /* 0x000fec0000010000 */
[----:B------:R-:W-:Y:S01]  /*0ec0*/  UMOV UR20, UR6 ;  /* 0x0000000600147c82 */ /* 0x000fe20008000000 */
[----:B------:R-:W-:Y:S01]  /*0ed0*/  UMOV UR21, 0x40000040 ;  /* 0x4000004000157882 */ /* 0x000fe20000000000 */
[----:B------:R-:W-:Y:S01]  /*0ee0*/  UMOV UR14, UR22 ;  /* 0x00000016000e7c82 */ /* 0x000fe20008000000 */
[----:B------:R-:W-:Y:S01]  /*0ef0*/  UMOV UR15, UR23 ;  /* 0x00000017000f7c82 */ /* 0x000fe20008000000 */
[----:B------:R-:W-:-:S04]  /*0f00*/  IMAD.WIDE R84, R20, 0x2, R14 ;  /* 0x0000000214547825 */ /* 0x000fc800078e020e */
[C---:B------:R-:W-:Y:S01]  /*0f10*/  IMAD.WIDE R82, R20.reuse, 0x2, R10 ;  /* 0x0000000214527825 */ /* 0x040fe200078e020a */
[----:B--2---:R0:W-:Y:S04]  /*0f20*/  STS.U16 [R3+UR10+0x1200], R76 ;  /* 0x0012004c03007988 */ /* 0x0041e8000800040a */
[----:B---3--:R-:W-:Y:S04]  /*0f30*/  STS.U16 [R3+UR10+0x1300], R78 ;  /* 0x0013004e03007988 */ /* 0x008fe8000800040a */
[----:B----4-:R-:W-:Y:S04]  /*0f40*/  STS.U16 [R3+UR10+0x1000], R18 ;  /* 0x0010001203007988 */ /* 0x010fe8000800040a */
[----:B-----5:R1:W-:Y:S01]  /*0f50*/  STS.U16 [R3+UR10+0x1100], R80 ;  /* 0x0011005003007988 */ /* 0x0203e2000800040a */
[----:B------:R2:W-:Y:S06]  /*0f60*/  MEMBAR.ALL.CTA ;  /* 0x0000000000007992 */ /* 0x0005ec0000008000 */
[----:B--2---:R-:W2:Y:S02]  /*0f70*/  FENCE.VIEW.ASYNC.S ;  /* 0x00000000000073c6 */ /* 0x004ea40000000000 */
[----:B--2---:R-:W-:Y:S01]  /*0f80*/  BAR.SYNC.DEFER_BLOCKING 0x0 ;  /* 0x0000000000007b1d */ /* 0x004fe20000010000 */
[----:B0-----:R-:W-:-:S04]  /*0f90*/  IMAD.WIDE R76, R20, 0x2, R12 ;  /* 0x00000002144c7825 */ /* 0x001fc800078e020c */
[----:B-1----:R-:W-:Y:S01]  /*0fa0*/  IMAD.WIDE R80, R20, 0x2, R8 ;  /* 0x0000000214507825 */ /* 0x002fe200078e0208 */
[----:B------:R-:W-:Y:S01]  /*0fb0*/  WARPGROUP.ARRIVE ;  /* 0x00000000000079c5 */ /* 0x000fe20000000000 */
[----:B------:R-:W2:Y:S04]  /*0fc0*/  LDG.E.U16 R79, desc[UR16][R84.64] ;  /* 0x00000010544f7981 */ /* 0x000ea8000c1e1500 */
[----:B------:R-:W3:Y:S01]  /*0fd0*/  LDG.E.U16 R76, desc[UR16][R76.64] ;  /* 0x000000104c4c7981 */ /* 0x000ee2000c1e1500 */
[----:B------:R-:W-:Y:S03]  /*0fe0*/  HGMMA.64x32x16.F32.BF16 R40, gdesc[UR20].tnspA, RZ, !UPT ;  /* 0x20600000142879f0 */ /* 0x000fe6000c7018ff */
[----:B------:R-:W4:Y:S01]  /*0ff0*/  LDG.E.U16 R78, desc[UR16][R82.64] ;  /* 0x00000010524e7981 */ /* 0x000f22000c1e1500 */
[----:B------:R-:W-:Y:S03]  /*1000*/  HGMMA.64x32x16.F32.BF16 R24, gdesc[UR12].tnspA, RZ, !UPT, gsb0 ;  /* 0x206000000c1879f0 */ /* 0x000fe6000c0018ff */
[----:B------:R0:W5:Y:S01]  /*1010*/  LDG.E.U16 R77, desc[UR16][R80.64] ;  /* 0x00000010504d7981 */ /* 0x000162000c1e1500 */
[----:B------:R-:W-:-:S02]  /*1020*/  WARPGROUP.DEPBAR.LE gsb0, 0x0 ;  /* 0x00008000000079c5 */ /* 0x000fc40000010000 */
[----:B------:R-:W-:Y:S01]  /*1030*/  FMUL R18, R40, UR9 ;  /* 0x0000000928127c20 */ /* 0x000fe20008400000 */
[----:B------:R-:W-:Y:S01]  /*1040*/  FMUL R87, R41, UR9 ;  /* 0x0000000929577c20 */ /* 0x000fe20008400000 */
[----:B------:R-:W-:Y:S04]  /*1050*/  BAR.SYNC.DEFER_BLOCKING 0x0 ;  /* 0x0000000000007b1d */ /* 0x000fe80000010000 */
[----:B------:R-:W-:Y:S01]  /*1060*/  FMNMX R87, R18, R87, !PT ;  /* 0x0000005712577209 */ /* 0x000fe20007800000 */
[----:B------:R-:W-:-:S05]  /*1070*/  FMUL R18, R44, UR9 ;  /* 0x000000092c127c20 */ /* 0x000fca0008400000 */
[----:B------:R-:W-:Y:S01]  /*1080*/  FMNMX R87, R18, R87, !PT ;  /* 0x0000005712577209 */ /* 0x000fe20007800000 */
[----:B------:R-:W-:-:S05]  /*1090*/  FMUL R18, R45, UR9 ;  /* 0x000000092d127c20 */ /* 0x000fca0008400000 */
[----:B------:R-:W-:Y:S01]  /*10a0*/  FMNMX R87, R18, R87, !PT ;  /* 0x0000005712577209 */ /* 0x000fe20007800000 */
[----:B------:R-:W-:-:S05]  /*10b0*/  FMUL R18, R48, UR9 ;  /* 0x0000000930127c20 */ /* 0x000fca0008400000 */
[----:B------:R-:W-:Y:S01]  /*10c0*/  FMNMX R87, R18, R87, !PT ;  /* 0x0000005712577209 */ /* 0x000fe20007800000 */
[----:B------:R-:W-:-:S05]  /*10d0*/  FMUL R18, R49, UR9 ;  /* 0x0000000931127c20 */ /* 0x000fca0008400000 */
[----:B------:R-:W-:Y:S01]  /*10e0*/  FMNMX R87, R18, R87, !PT ;  /* 0x0000005712577209 */ /* 0x000fe20007800000 */
[----:B------:R-:W-:Y:S01]  /*10f0*/  FMUL R18, R52, UR9 ;  /* 0x0000000934127c20 */ /* 0x000fe20008400000 */
[----:B0-----:R-:W-:-:S04]  /*1100*/  FMUL R81, R53, UR9 ;  /* 0x0000000935517c20 */ /* 0x001fc80008400000 */
[----:B------:R-:W-:-:S04]  /*1110*/  FMNMX R18, R18, R87, !PT ;  /* 0x0000005712127209 */ /* 0x000fc80007800000 */
[----:B------:R-:W-:-:S05]  /*1120*/  FMNMX R81, R81, R18, !PT ;  /* 0x0000001251517209 */ /* 0x000fca0007800000 */
[----:B------:R-:W0:Y:S01]  /*1130*/  SHFL.BFLY PT, R18, R81, 0x2, 0x1f ;  /* 0x0c401f0051127f89 */ /* 0x000e2200000e0000 */
[----:B------:R-:W-:Y:S01]  /*1140*/  FMUL R80, R42, UR9 ;  /* 0x000000092a507c20 */ /* 0x000fe20008400000 */
[----:B------:R-:W-:-:S05]  /*1150*/  FMUL R83, R43, UR9 ;  /* 0x000000092b537c20 */ /* 0x000fca0008400000 */
[----:B------:R-:W-:Y:S01]  /*1160*/  FMNMX R83, R80, R83, !PT ;  /* 0x0000005350537209 */ /* 0x000fe20007800000 */
[----:B------:R-:W-:-:S05]  /*1170*/  FMUL R80, R46, UR9 ;  /* 0x000000092e507c20 */ /* 0x000fca0008400000 */
[----:B------:R-:W-:Y:S01]  /*1180*/  FMNMX R83, R80, R83, !PT ;  /* 0x0000005350537209 */ /* 0x000fe20007800000 */
[----:B------:R-:W-:-:S05]  /*1190*/  FMUL R80, R47, UR9 ;  /* 0x000000092f507c20 */ /* 0x000fca0008400000 */
[----:B------:R-:W-:Y:S01]  /*11a0*/  FMNMX R83, R80, R83, !PT ;  /* 0x0000005350537209 */ /* 0x000fe20007800000 */
[----:B------:R-:W-:Y:S01]  /*11b0*/  FMUL R80, R50, UR9 ;  /* 0x0000000932507c20 */ /* 0x000fe20008400000 */
[----:B0-----:R-:W-:-:S05]  /*11c0*/  FMNMX R18, R81, R18, !PT ;  /* 0x0000001251127209 */ /* 0x001fca0007800000 */
[----:B------:R-:W0:Y:S01]  /*11d0*/  SHFL.BFLY PT, R81, R18, 0x1, 0x1f ;  /* 0x0c201f0012517f89 */ /* 0x000e2200000e0000 */
[----:B------:R-:W-:Y:S01]  /*11e0*/  FMNMX R83, R80, R83, !PT ;  /* 0x0000005350537209 */ /* 0x000fe20007800000 */
[----:B------:R-:W-:-:S05]  /*11f0*/  FMUL R80, R51, UR9 ;  /* 0x0000000933507c20 */ /* 0x000fca0008400000 */
[----:B------:R-:W-:Y:S01]  /*1200*/  FMNMX R83, R80, R83, !PT ;  /* 0x0000005350537209 */ /* 0x000fe20007800000 */
[----:B------:R-:W-:Y:S01]  /*1210*/  FMUL R80, R54, UR9 ;  /* 0x0000000936507c20 */ /* 0x000fe20008400000 */
[----:B------:R-:W-:-:S04]  /*1220*/  FMUL R84, R55, UR9 ;  /* 0x0000000937547c20 */ /* 0x000fc80008400000 */
[----:B------:R-:W-:Y:S01]  /*1230*/  FMNMX R85, R80, R83, !PT ;  /* 0x0000005350557209 */ /* 0x000fe20007800000 */
[----:B------:R-:W-:Y:S01]  /*1240*/  FMUL R80, R24, UR9 ;  /* 0x0000000918507c20 */ /* 0x000fe20008400000 */
[----:B------:R-:W-:Y:S02]  /*1250*/  FMUL R83, R25, UR9 ;  /* 0x0000000919537c20 */ /* 0x000fe40008400000 */
[----:B------:R-:W-:-:S03]  /*1260*/  FMNMX R84, R84, R85, !PT ;  /* 0x0000005554547209 */ /* 0x000fc60007800000 */
[----:B------:R-:W-:Y:S02]  /*1270*/  FMNMX R83, R80, R83, !PT ;  /* 0x0000005350537209 */ /* 0x000fe40007800000 */
[----:B0-----:R-:W-:Y:S02]  /*1280*/  FMNMX R82, R18, R81, !PT ;  /* 0x0000005112527209 */ /* 0x001fe40007800000 */
[----:B------:R-:W0:Y:S01]  /*1290*/  SHFL.BFLY PT, R81, R84, 0x2, 0x1f ;  /* 0x0c401f0054517f89 */ /* 0x000e2200000e0000 */
[----:B------:R-:W-:Y:S01]  /*12a0*/  FMUL R80, R28, UR9 ;  /* 0x000000091c507c20 */ /* 0x000fe20008400000 */
[----:B------:R-:W-:-:S04]  /*12b0*/  FMNMX R18, R82, R73, !PT ;  /* 0x0000004952127209 */ /* 0x000fc80007800000 */
[----:B------:R-:W-:Y:S01]  /*12c0*/  FMNMX R83, R80, R83, !PT ;  /* 0x0000005350537209 */ /* 0x000fe20007800000 */
[----:B------:R-:W-:Y:S01]  /*12d0*/  FMUL R80, R29, UR9 ;  /* 0x000000091d507c20 */ /* 0x000fe20008400000 */
[----:B------:R-:W-:-:S04]  /*12e0*/  FFMA R40, R40, UR9, -R18 ;  /* 0x0000000928287c23 */ /* 0x000fc80008000812 */
[----:B------:R-:W-:Y:S01]  /*12f0*/  FMNMX R83, R80, R83, !PT ;  /* 0x0000005350537209 */ /* 0x000fe20007800000 */
[----:B------:R-:W-:Y:S01]  /*1300*/  FMUL R80, R32, UR9 ;  /* 0x0000000920507c20 */ /* 0x000fe20008400000 */
[----:B------:R-:W-:-:S04]  /*1310*/  FFMA R45, R45, UR9, -R18 ;  /* 0x000000092d2d7c23 */ /* 0x000fc80008000812 */
[----:B------:R-:W-:Y:S01]  /*1320*/  FMNMX R83, R80, R83, !PT ;  /* 0x0000005350537209 */ /* 0x000fe20007800000 */
[----:B------:R-:W-:Y:S01]  /*1330*/  FMUL R80, R40, 1.4426950216293334961 ;  /* 0x3fb8aa3b28507820 */ /* 0x000fe20000400000 */
[----:B------:R-:W-:Y:S01]  /*1340*/  FMUL R40, R33, UR9 ;  /* 0x0000000921287c20 */ /* 0x000fe20008400000 */
[----:B0-----:R-:W-:Y:S01]  /*1350*/  FMNMX R84, R84, R81, !PT ;  /* 0x0000005154547209 */ /* 0x001fe20007800000 */
[----:B------:R-:W-:-:S03]  /*1360*/  FFMA R41, R41, UR9, -R18 ;  /* 0x0000000929297c23 */ /* 0x000fc60008000812 */
[----:B------:R-:W-:Y:S01]  /*1370*/  FMNMX R40, R40, R83, !PT ;  /* 0x0000005328287209 */ /* 0x000fe20007800000 */
[----:B------:R-:W-:Y:S02]  /*1380*/  FMUL R83, R45, 1.4426950216293334961 ;  /* 0x3fb8aa3b2d537820 */ /* 0x000fe40000400000 */
[----:B------:R-:W0:Y:S01]  /*1390*/  SHFL.BFLY PT, R45, R84, 0x1, 0x1f ;  /* 0x0c201f00542d7f89 */ /* 0x000e2200000e0000 */
[----:B------:R-:W-:Y:S01]  /*13a0*/  FMUL R85, R41, 1.4426950216293334961 ;  /* 0x3fb8aa3b29557820 */ /* 0x000fe20000400000 */
[----:B------:R-:W-:Y:S01]  /*13b0*/  FMUL R41, R36, UR9 ;  /* 0x0000000924297c20 */ /* 0x000fe20008400000 */
[----:B------:R-:W-:-:S04]  /*13c0*/  FFMA R44, R44, UR9, -R18 ;  /* 0x000000092c2c7c23 */ /* 0x000fc80008000812 */
[----:B------:R-:W-:Y:S01]  /*13d0*/  FMNMX R40, R41, R40, !PT ;  /* 0x0000002829287209 */ /* 0x000fe20007800000 */
[----:B------:R-:W-:Y:S01]  /*13e0*/  FMUL R41, R37, UR9 ;  /* 0x0000000925297c20 */ /* 0x000fe20008400000 */
[----:B------:R-:W-:Y:S01]  /*13f0*/  FMUL R82, R44, 1.4426950216293334961 ;  /* 0x3fb8aa3b2c527820 */ /* 0x000fe20000400000 */
[--C-:B------:R-:W-:Y:S01]  /*1400*/  FFMA R44, R49, UR9, -R18.reuse ;  /* 0x00000009312c7c23 */ /* 0x100fe20008000812 */
[--C-:B------:R-:W-:Y:S01]  /*1410*/  FFMA R48, R48, UR9, -R18.reuse ;  /* 0x0000000930307c23 */ /* 0x100fe20008000812 */
[----:B------:R1:W-:Y:S01]  /*1420*/  MUFU.EX2 R81, R85 ;  /* 0x0000005500517308 */ /* 0x0003e20000000800 */
[----:B------:R-:W-:Y:S01]  /*1430*/  FMNMX R49, R41, R40, !PT ;  /* 0x0000002829317209 */ /* 0x000fe20007800000 */
[----:B------:R-:W-:Y:S01]  /*1440*/  FMUL R41, R44, 1.4426950216293334961 ;  /* 0x3fb8aa3b2c297820 */ /* 0x000fe20000400000 */
[----:B------:R-:W-:Y:S01]  /*1450*/  FMUL R44, R26, UR9 ;  /* 0x000000091a2c7c20 */ /* 0x000fe20008400000 */
[----:B------:R-:W-:Y:S01]  /*1460*/  FMUL R86, R48, 1.4426950216293334961 ;  /* 0x3fb8aa3b30567820 */ /* 0x000fe20000400000 */
[--C-:B------:R-:W-:Y:S01]  /*1470*/  FFMA R48, R52, UR9, -R18.reuse ;  /* 0x0000000934307c23 */ /* 0x100fe20008000812 */
[----:B-1----:R-:W-:Y:S01]  /*1480*/  FMUL R85, R27, UR9 ;  /* 0x000000091b557c20 */ /* 0x002fe20008400000 */
[----:B------:R-:W-:-:S04]  /*1490*/  FFMA R53, R53, UR9, -R18 ;  /* 0x0000000935357c23 */ /* 0x000fc80008000812 */
[----:B------:R-:W-:Y:S01]  /*14a0*/  FMNMX R52, R44, R85, !PT ;  /* 0x000000552c347209 */ /* 0x000fe20007800000 */
[----:B------:R-:W-:Y:S01]  /*14b0*/  FMUL R44, R48, 1.4426950216293334961 ;  /* 0x3fb8aa3b302c7820 */ /* 0x000fe20000400000 */
[----:B0-----:R-:W-:Y:S01]  /*14c0*/  FMNMX R48, R84, R45, !PT ;  /* 0x0000002d54307209 */ /* 0x001fe20007800000 */
[----:B------:R-:W-:Y:S01]  /*14d0*/  FMUL R45, R53, 1.4426950216293334961 ;  /* 0x3fb8aa3b352d7820 */ /* 0x000fe20000400000 */
[----:B------:R-:W-:Y:S01]  /*14e0*/  FADD R53, -R18, R73 ;  /* 0x0000004912357221 */ /* 0x000fe20000000100 */
[----:B------:R-:W0:Y:S01]  /*14f0*/  SHFL.BFLY PT, R84, R49, 0x2, 0x1f ;  /* 0x0c401f0031547f89 */ /* 0x000e2200000e0000 */
[----:B------:R-:W-:Y:S02]  /*1500*/  FMNMX R48, R48, R5, !PT ;  /* 0x0000000530307209 */ /* 0x000fe40007800000 */
[----:B------:R-:W-:Y:S01]  /*1510*/  FMUL R85, R53, 1.4426950216293334961 ;  /* 0x3fb8aa3b35557820 */ /* 0x000fe20000400000 */
[----:B------:R-:W-:Y:S01]  /*1520*/  FMUL R53, R30, UR9 ;  /* 0x000000091e357c20 */ /* 0x000fe20008400000 */
[----:B------:R1:W-:Y:S01]  /*1530*/  MUFU.EX2 R40, R86 ;  /* 0x0000005600287308 */ /* 0x0003e20000000800 */
[----:B------:R-:W-:-:S03]  /*1540*/  FFMA R73, R42, UR9, -R48 ;  /* 0x000000092a497c23 */ /* 0x000fc60008000830 */
[----:B-1----:R-:W-:Y:S01]  /*1550*/  FMNMX R86, R53, R52, !PT ;  /* 0x0000003435567209 */ /* 0x002fe20007800000 */
[----:B------:R-:W-:Y:S01]  /*1560*/  FMUL R53, R31, UR9 ;  /* 0x000000091f357c20 */ /* 0x000fe20008400000 */
[----:B------:R-:W-:Y:S01]  /*1570*/  FMUL R52, R73, 1.4426950216293334961 ;  /* 0x3fb8aa3b49347820 */ /* 0x000fe20000400000 */
[----:B------:R-:W-:-:S03]  /*1580*/  FFMA R73, R43, UR9, -R48 ;  /* 0x000000092b497c23 */ /* 0x000fc60008000830 */
[----:B------:R-:W-:Y:S01]  /*1590*/  FMNMX R43, R53, R86, !PT ;  /* 0x00000056352b7209 */ /* 0x000fe20007800000 */
[--C-:B------:R-:W-:Y:S01]  /*15a0*/  FFMA R53, R46, UR9, -R48.reuse ;  /* 0x000000092e357c23 */ /* 0x100fe20008000830 */
[----:B------:R-:W-:Y:S01]  /*15b0*/  FMUL R46, R34, UR9 ;  /* 0x00000009222e7c20 */ /* 0x000fe20008400000 */
[----:B------:R-:W-:-:S04]  /*15c0*/  FFMA R47, R47, UR9, -R48 ;  /* 0x000000092f2f7c23 */ /* 0x000fc80008000830 */
[----:B------:R-:W-:Y:S01]  /*15d0*/  FMNMX R43, R46, R43, !PT ;  /* 0x0000002b2e2b7209 */ /* 0x000fe20007800000 */
[----:B------:R-:W-:Y:S01]  /*15e0*/  FMUL R46, R35, UR9 ;  /* 0x00000009232e7c20 */ /* 0x000fe20008400000 */
[----:B------:R1:W-:Y:S01]  /*15f0*/  MUFU.EX2 R42, R85 ;  /* 0x00000055002a7308 */ /* 0x0003e20000000800 */
[----:B0-----:R-:W-:Y:S01]  /*1600*/  FMNMX R49, R49, R84, !PT ;  /* 0x0000005431317209 */ /* 0x001fe20007800000 */
[--C-:B------:R-:W-:Y:S01]  /*1610*/  FFMA R50, R50, UR9, -R48.reuse ;  /* 0x0000000932327c23 */ /* 0x100fe20008000830 */
[----:B------:R-:W-:Y:S01]  /*1620*/  FFMA R51, R51, UR9, -R48 ;  /* 0x0000000933337c23 */ /* 0x000fe20008000830 */
[----:B-1----:R-:W-:Y:S01]  /*1630*/  FMUL R85, R47, 1.4426950216293334961 ;  /* 0x3fb8aa3b2f557820 */ /* 0x002fe20000400000 */
[----:B------:R-:W-:Y:S01]  /*1640*/  FMNMX R47, R46, R43, !PT ;  /* 0x0000002b2e2f7209 */ /* 0x000fe20007800000 */
[----:B------:R-:W-:Y:S01]  /*1650*/  FMUL R46, R38, UR9 ;  /* 0x00000009262e7c20 */ /* 0x000fe20008400000 */
[----:B------:R-:W0:Y:S01]  /*1660*/  SHFL.BFLY PT, R86, R49, 0x1, 0x1f ;  /* 0x0c201f0031567f89 */ /* 0x000e2200000e0000 */
[----:B------:R-:W-:-:S03]  /*1670*/  FMUL R43, R50, 1.4426950216293334961 ;  /* 0x3fb8aa3b322b7820 */ /* 0x000fc60000400000 */
[----:B------:R-:W-:Y:S01]  /*1680*/  FMNMX R50, R46, R47, !PT ;  /* 0x0000002f2e327209 */ /* 0x000fe20007800000 */
[----:B------:R-:W-:Y:S01]  /*1690*/  FMUL R46, R51, 1.4426950216293334961 ;  /* 0x3fb8aa3b332e7820 */ /* 0x000fe20000400000 */
[----:B------:R-:W-:Y:S01]  /*16a0*/  FMUL R51, R39, UR9 ;  /* 0x0000000927337c20 */ /* 0x000fe20008400000 */
[----:B------:R-:W-:-:S04]  /*16b0*/  FFMA R54, R54, UR9, -R48 ;  /* 0x0000000936367c23 */ /* 0x000fc80008000830 */
[----:B------:R-:W-:Y:S01]  /*16c0*/  FMNMX R51, R51, R50, !PT ;  /* 0x0000003233337209 */ /* 0x000fe20007800000 */
[----:B------:R-:W-:-:S04]  /*16d0*/  FMUL R47, R54, 1.4426950216293334961 ;  /* 0x3fb8aa3b362f7820 */ /* 0x000fc80000400000 */
[----:B------:R-:W1:Y:S01]  /*16e0*/  SHFL.BFLY PT, R54, R51, 0x2, 0x1f ;  /* 0x0c401f0033367f89 */ /* 0x000e6200000e0000 */
[----:B0-----:R-:W-:-:S04]  /*16f0*/  FMNMX R49, R49, R86, !PT ;  /* 0x0000005631317209 */ /* 0x001fc80007800000 */
[----:B------:R-:W-:Y:S01]  /*1700*/  FMNMX R49, R49, R4, !PT ;  /* 0x0000000431317209 */ /* 0x000fe20007800000 */
[----:B------:R-:W-:-:S04]  /*1710*/  FMUL R53, R53, 1.4426950216293334961 ;  /* 0x3fb8aa3b35357820 */ /* 0x000fc80000400000 */
[--C-:B------:R-:W-:Y:S01]  /*1720*/  FFMA R25, R25, UR9, -R49.reuse ;  /* 0x0000000919197c23 */ /* 0x100fe20008000831 */
[--C-:B------:R-:W-:Y:S01]  /*1730*/  FFMA R24, R24, UR9, -R49.reuse ;  /* 0x0000000918187c23 */ /* 0x100fe20008000831 */
[----:B------:R0:W-:Y:S03]  /*1740*/  MUFU.EX2 R84, R53 ;  /* 0x0000003500547308 */ /* 0x0001e60000000800 */
[----:B------:R-:W-:Y:S01]  /*1750*/  FMUL R87, R24, 1.4426950216293334961 ;  /* 0x3fb8aa3b18577820 */ /* 0x000fe20000400000 */
[----:B-1----:R-:W-:Y:S01]  /*1760*/  FMNMX R24, R51, R54, !PT ;  /* 0x0000003633187209 */ /* 0x002fe20007800000 */
[----:B0-----:R-:W-:Y:S01]  /*1770*/  FMUL R53, R25, 1.4426950216293334961 ;  /* 0x3fb8aa3b19357820 */ /* 0x001fe20000400000 */
[----:B------:R-:W-:-:S04]  /*1780*/  FFMA R25, R28, UR9, -R49 ;  /* 0x000000091c197c23 */ /* 0x000fc80008000831 */
[----:B------:R-:W-:Y:S02]  /*1790*/  FMUL R54, R25, 1.4426950216293334961 ;  /* 0x3fb8aa3b19367820 */ /* 0x000fe40000400000 */
[----:B------:R-:W0:Y:S01]  /*17a0*/  SHFL.BFLY PT, R25, R24, 0x1, 0x1f ;  /* 0x0c201f0018197f89 */ /* 0x000e2200000e0000 */
[----:B------:R-:W-:Y:S01]  /*17b0*/  FFMA R55, R55, UR9, -R48 ;  /* 0x0000000937377c23 */ /* 0x000fe20008000830 */
[----:B------:R-:W-:-:S03]  /*17c0*/  FFMA R51, R29, UR9, -R49 ;  /* 0x000000091d337c23 */ /* 0x000fc60008000831 */
[----:B------:R-:W-:Y:S01]  /*17d0*/  FMUL R55, R55, 1.4426950216293334961 ;  /* 0x3fb8aa3b37377820 */ /* 0x000fe20000400000 */
[----:B------:R-:W-:Y:S01]  /*17e0*/  FADD R50, -R48, R5 ;  /* 0x0000000530327221 */ /* 0x000fe20000000100 */
[----:B------:R-:W-:Y:S02]  /*17f0*/  FMUL R73, R73, 1.4426950216293334961 ;  /* 0x3fb8aa3b49497820 */ /* 0x000fe40000400000 */
[----:B------:R1:W-:Y:S01]  /*1800*/  MUFU.EX2 R5, R55 ;  /* 0x0000003700057308 */ /* 0x0003e20000000800 */
[----:B--2---:R-:W-:Y:S04]  /*1810*/  STS.U16 [R3+UR10+0x1000], R79 ;  /* 0x0010004f03007988 */ /* 0x004fe8000800040a */
[----:B----4-:R-:W-:Y:S01]  /*1820*/  STS.U16 [R3+UR10+0x1200], R78 ;  /* 0x0012004e03007988 */ /* 0x010fe2000800040a */
[----:B-1----:R-:W-:Y:S01]  /*1830*/  FMUL R55, R51, 1.4426950216293334961 ;  /* 0x3fb8aa3b33377820 */ /* 0x002fe20000400000 */
[----:B------:R-:W-:-:S02]  /*1840*/  FFMA R51, R32, UR9, -R49 ;  /* 0x0000000920337c23 */ /* 0x000fc40008000831 */
[----:B---3--:R1:W-:Y:S01]  /*1850*/  STS.U16 [R7+UR10+0x1100], R76 ;  /* 0x0011004c07007988 */ /* 0x0083e2000800040a */
[----:B0-----:R-:W-:-:S03]  /*1860*/  FMNMX R25, R24, R25, !PT ;  /* 0x0000001918197209 */ /* 0x001fc60007800000 */
[----:B-----5:R0:W-:Y:S01]  /*1870*/  STS.U16 [R7+UR10+0x1300], R77 ;  /* 0x0013004d07007988 */ /* 0x0201e2000800040a */
[----:B------:R2:W-:Y:S01]  /*1880*/  MUFU.EX2 R32, R55 ;  /* 0x0000003700207308 */ /* 0x0005e20000000800 */
[----:B------:R-:W-:Y:S01]  /*1890*/  FADD R24, -R49, R4 ;  /* 0x0000000431187221 */ /* 0x000fe20000000100 */
[----:B------:R3:W-:Y:S06]  /*18a0*/  MEMBAR.ALL.CTA ;  /* 0x0000000000007992 */ /* 0x0007ec0000008000 */
[----:B---3--:R-:W3:Y:S01]  /*18b0*/  FENCE.VIEW.ASYNC.S ;  /* 0x00000000000073c6 */ /* 0x008ee20000000000 */
[----:B------:R-:W-:Y:S01]  /*18c0*/  FMUL R24, R24, 1.4426950216293334961 ;  /* 0x3fb8aa3b18187820 */ /* 0x000fe20000400000 */
[----:B------:R-:W-:Y:S01]  /*18d0*/  MUFU.EX2 R52, R52 ;  /* 0x0000003400347308 */ /* 0x000fe20000000800 */
[----:B--2---:R-:W-:Y:S01]  /*18e0*/  FMNMX R55, R25, R22, !PT ;  /* 0x0000001619377209 */ /* 0x004fe20007800000 */
[----:B------:R-:W-:-:S06]  /*18f0*/  FFMA R36, R36, UR9, -R49 ;  /* 0x0000000924247c23 */ /* 0x000fcc0008000831 */
[----:B------:R-:W2:Y:S01]  /*1900*/  MUFU.EX2 R73, R73 ;  /* 0x0000004900497308 */ /* 0x000ea20000000800 */
[--C-:B------:R-:W-:Y:S01]  /*1910*/  FFMA R30, R30, UR9, -R55.reuse ;  /* 0x000000091e1e7c23 */ /* 0x100fe20008000837 */
[----:B------:R-:W-:Y:S01]  /*1920*/  FFMA R27, R27, UR9, -R55 ;  /* 0x000000091b1b7c23 */ /* 0x000fe20008000837 */
[----:B------:R-:W-:Y:S02]  /*1930*/  FMUL R36, R36, 1.4426950216293334961 ;  /* 0x3fb8aa3b24247820 */ /* 0x000fe40000400000 */
[----:B------:R-:W-:-:S03]  /*1940*/  FMUL R30, R30, 1.4426950216293334961 ;  /* 0x3fb8aa3b1e1e7820 */ /* 0x000fc60000400000 */
[----:B------:R4:W-:Y:S01]  /*1950*/  MUFU.EX2 R86, R24 ;  /* 0x0000001800567308 */ /* 0x0009e20000000800 */
[----:B------:R-:W-:Y:S01]  /*1960*/  FFMA R33, R33, UR9, -R49 ;  /* 0x0000000921217c23 */ /* 0x000fe20008000831 */
[----:B------:R-:W-:Y:S01]  /*1970*/  FMUL R27, R27, 1.4426950216293334961 ;  /* 0x3fb8aa3b1b1b7820 */ /* 0x000fe20000400000 */
[----:B------:R-:W-:-:S05]  /*1980*/  FFMA R26, R26, UR9, -R55 ;  /* 0x000000091a1a7c23 */ /* 0x000fca0008000837 */
[----:B------:R-:W5:Y:S01]  /*1990*/  MUFU.EX2 R80, R80 ;  /* 0x0000005000507308 */ /* 0x000f620000000800 */
[----:B----4-:R-:W-:Y:S01]  /*19a0*/  FFMA R24, R31, UR9, -R55 ;  /* 0x000000091f187c23 */ /* 0x010fe20008000837 */
[----:B------:R-:W-:-:S03]  /*19b0*/  FMUL R33, R33, 1.4426950216293334961 ;  /* 0x3fb8aa3b21217820 */ /* 0x000fc60000400000 */
[----:B------:R-:W-:-:S03]  /*19c0*/  FMUL R25, R24, 1.4426950216293334961 ;  /* 0x3fb8aa3b18197820 */ /* 0x000fc60000400000 */
[----:B------:R-:W-:Y:S01]  /*19d0*/  MUFU.EX2 R87, R87 ;  /* 0x0000005700577308 */ /* 0x000fe20000000800 */
[----:B------:R-:W-:Y:S01]  /*19e0*/  FFMA R37, R37, UR9, -R49 ;  /* 0x0000000925257c23 */ /* 0x000fe20008000831 */
[----:B------:R-:W-:-:S06]  /*19f0*/  FMUL R26, R26, 1.4426950216293334961 ;  /* 0x3fb8aa3b1a1a7820 */ /* 0x000fcc0000400000 */
[----:B------:R-:W4:Y:S01]  /*1a00*/  MUFU.EX2 R28, R53 ;  /* 0x00000035001c7308 */ /* 0x000f220000000800 */
[----:B------:R-:W-:Y:S01]  /*1a10*/  FMUL R50, R50, 1.4426950216293334961 ;  /* 0x3fb8aa3b32327820 */ /* 0x000fe20000400000 */
[--C-:B------:R-:W-:Y:S01]  /*1a20*/  FFMA R34, R34, UR9, -R55.reuse ;  /* 0x0000000922227c23 */ /* 0x100fe20008000837 */
[----:B------:R-:W-:-:S05]  /*1a30*/  FFMA R35, R35, UR9, -R55 ;  /* 0x0000000923237c23 */ /* 0x000fca0008000837 */
[----:B------:R1:W-:Y:S01]  /*1a40*/  MUFU.EX2 R31, R30 ;  /* 0x0000001e001f7308 */ /* 0x0003e20000000800 */
[--C-:B------:R-:W-:Y:S01]  /*1a50*/  FFMA R38, R38, UR9, -R55.reuse ;  /* 0x0000000926267c23 */ /* 0x100fe20008000837 */
[----:B------:R-:W-:-:S06]  /*1a60*/  FFMA R39, R39, UR9, -R55 ;  /* 0x0000000927277c23 */ /* 0x000fcc0008000837 */
[----:B------:R-:W3:Y:S01]  /*1a70*/  MUFU.EX2 R29, R54 ;  /* 0x00000036001d7308 */ /* 0x000ee20000000800 */
[----:B-1----:R-:W-:Y:S01]  /*1a80*/  FADD R30, -R55, R22 ;  /* 0x00000016371e7221 */ /* 0x002fe20000000100 */
[----:B------:R-:W-:Y:S01]  /*1a90*/  FMUL R51, R51, 1.4426950216293334961 ;  /* 0x3fb8aa3b33337820 */ /* 0x000fe20000400000 */
[----:B------:R-:W-:-:S05]  /*1aa0*/  FMUL R37, R37, 1.4426950216293334961 ;  /* 0x3fb8aa3b25257820 */ /* 0x000fca0000400000 */
[----:B------:R-:W-:Y:S01]  /*1ab0*/  MUFU.EX2 R54, R36 ;  /* 0x0000002400367308 */ /* 0x000fe20000000800 */
[----:B------:R-:W-:Y:S01]  /*1ac0*/  FMUL R34, R34, 1.4426950216293334961 ;  /* 0x3fb8aa3b22227820 */ /* 0x000fe20000400000 */
[----:B------:R-:W-:-:S06]  /*1ad0*/  FMUL R35, R35, 1.4426950216293334961 ;  /* 0x3fb8aa3b23237820 */ /* 0x000fcc0000400000 */
[----:B------:R2:W-:Y:S01]  /*1ae0*/  MUFU.EX2 R36, R27 ;  /* 0x0000001b00247308 */ /* 0x0005e20000000800 */
[----:B------:R-:W-:Y:S01]  /*1af0*/  FMUL R38, R38, 1.4426950216293334961 ;  /* 0x3fb8aa3b26267820 */ /* 0x000fe20000400000 */
[----:B------:R-:W-:-:S06]  /*1b00*/  FMUL R39, R39, 1.4426950216293334961 ;  /* 0x3fb8aa3b27277820 */ /* 0x000fcc0000400000 */
[----:B------:R1:W-:Y:S01]  /*1b10*/  MUFU.EX2 R76, R25 ;  /* 0x00000019004c7308 */ /* 0x0003e20000000800 */
[----:B--2---:R-:W-:Y:S01]  /*1b20*/  FADD R27, R52, R73 ;  /* 0x00000049341b7221 */ /* 0x004fe20000000000 */
[----:B-1----:R-:W-:Y:S01]  /*1b30*/  F2FP.BF16.F32.PACK_AB R25, R73, R52 ;  /* 0x000000344919723e */ /* 0x002fe200000010ff */
[----:B------:R-:W-:-:S05]  /*1b40*/  FMUL R73, R30, 1.4426950216293334961 ;  /* 0x3fb8aa3b1e497820 */ /* 0x000fca0000400000 */
[----:B------:R-:W1:Y:S01]  /*1b50*/  MUFU.EX2 R85, R85 ;  /* 0x0000005500557308 */ /* 0x000e620000000800 */
[----:B-----5:R-:W-:-:S07]  /*1b60*/  F2FP.BF16.F32.PACK_AB R24, R81, R80 ;  /* 0x000000505118723e */ /* 0x020fce00000010ff */
[----:B------:R-:W2:Y:S08]  /*1b70*/  MUFU.EX2 R82, R82 ;  /* 0x0000005200527308 */ /* 0x000eb00000000800 */
[----:B------:R-:W-:Y:S08]  /*1b80*/  MUFU.EX2 R53, R33 ;  /* 0x0000002100357308 */ /* 0x000ff00000000800 */
[----:B------:R-:W5:Y:S01]  /*1b90*/  MUFU.EX2 R33, R26 ;  /* 0x0000001a00217308 */ /* 0x000f620000000800 */
[----:B----4-:R-:W-:-:S07]  /*1ba0*/  FADD R30, R87, R28 ;  /* 0x0000001c571e7221 */ /* 0x010fce0000000000 */
[----:B------:R-:W4:Y:S08]  /*1bb0*/  MUFU.EX2 R83, R83 ;  /* 0x0000005300537308 */ /* 0x000f300000000800 */
[----:B------:R-:W4:Y:S08]  /*1bc0*/  MUFU.EX2 R50, R50 ;  /* 0x0000003200327308 */ /* 0x000f300000000800 */
[----:B------:R0:W-:Y:S08]  /*1bd0*/  MUFU.EX2 R4, R37 ;  /* 0x0000002500047308 */ /* 0x0001f00000000800 */
[----:B------:R-:W4:Y:S01]  /*1be0*/  MUFU.EX2 R73, R73 ;  /* 0x0000004900497308 */ /* 0x000f220000000800 */
[----:B0-----:R-:W-:Y:S01]  /*1bf0*/  FADD R37, R80, R81 ;  /* 0x0000005150257221 */ /* 0x001fe20000000000 */
[----:B------:R-:W-:-:S06]  /*1c00*/  FADD R80, R84, R27 ;  /* 0x0000001b54507221 */ /* 0x000fcc0000000000 */
[----:B------:R-:W0:Y:S08]  /*1c10*/  MUFU.EX2 R41, R41 ;  /* 0x0000002900297308 */ /* 0x000e300000000800 */
[----:B------:R-:W-:Y:S08]  /*1c20*/  MUFU.EX2 R44, R44 ;  /* 0x0000002c002c7308 */ /* 0x000ff00000000800 */
[----:B------:R-:W0:Y:S08]  /*1c30*/  MUFU.EX2 R45, R45 ;  /* 0x0000002d002d7308 */ /* 0x000e300000000800 */
[----:B------:R-:W-:Y:S08]  /*1c40*/  MUFU.EX2 R43, R43 ;  /* 0x0000002b002b7308 */ /* 0x000ff00000000800 */
[----:B------:R-:W0:Y:S08]  /*1c50*/  MUFU.EX2 R46, R46 ;  /* 0x0000002e002e7308 */ /* 0x000e300000000800 */
[----:B------:R-:W0:Y:S08]  /*1c60*/  MUFU.EX2 R47, R47 ;  /* 0x0000002f002f7308 */ /* 0x000e300000000800 */
[----:B------:R-:W0:Y:S08]  /*1c70*/  MUFU.EX2 R51, R51 ;  /* 0x0000003300337308 */ /* 0x000e300000000800 */
[----:B------:R-:W-:Y:S08]  /*1c80*/  MUFU.EX2 R77, R34 ;  /* 0x00000022004d7308 */ /* 0x000ff00000000800 */
[----:B------:R3:W0:Y:S08]  /*1c90*/  MUFU.EX2 R79, R35 ;  /* 0x00000023004f7308 */ /* 0x0006300000000800 */
[----:B------:R0:W-:Y:S01]  /*1ca0*/  MUFU.EX2 R52, R38 ;  /* 0x0000002600347308 */ /* 0x0001e20000000800 */
[----:B---3--:R-:W-:-:S07]  /*1cb0*/  FADD R35, R29, R30 ;  /* 0x0000001e1d237221 */ /* 0x008fce0000000000 */
[----:B------:R-:W3:Y:S01]  /*1cc0*/  MUFU.EX2 R81, R39 ;  /* 0x0000002700517308 */ /* 0x000ee20000000800 */
[----:B-1----:R-:W-:Y:S01]  /*1cd0*/  FADD R22, R85, R80 ;  /* 0x0000005055167221 */ /* 0x002fe20000000000 */
[----:B--2---:R-:W-:Y:S01]  /*1ce0*/  FADD R78, R82, R37 ;  /* 0x00000025524e7221 */ /* 0x004fe20000000000 */
[C---:B------:R-:W-:Y:S01]  /*1cf0*/  FADD R80, R32.reuse, R35 ;  /* 0x0000002320507221 */ /* 0x040fe20000000000 */
[----:B------:R-:W-:Y:S01]  /*1d00*/  F2FP.BF16.F32.PACK_AB R30, R32, R29 ;  /* 0x0000001d201e723e */ /* 0x000fe200000010ff */
[----:B-----5:R-:W-:Y:S01]  /*1d10*/  FADD R32, R33, R36 ;  /* 0x0000002421207221 */ /* 0x020fe20000000000 */
[C---:B----4-:R-:W-:Y:S01]  /*1d20*/  FADD R78, R83.reuse, R78 ;  /* 0x0000004e534e7221 */ /* 0x050fe20000000000 */
[----:B------:R-:W-:Y:S01]  /*1d30*/  F2FP.BF16.F32.PACK_AB R26, R83, R82 ;  /* 0x00000052531a723e */ /* 0x000fe200000010ff */
[-C--:B------:R-:W-:Y:S01]  /*1d40*/  FMUL R64, R64, R42.reuse ;  /* 0x0000002a40407220 */ /* 0x080fe20000400000 */
[-C--:B------:R-:W-:Y:S01]  /*1d50*/  FMUL R65, R65, R42.reuse ;  /* 0x0000002a41417220 */ /* 0x080fe20000400000 */
[----:B------:R-:W-:Y:S01]  /*1d60*/  FMUL R68, R68, R42 ;  /* 0x0000002a44447220 */ /* 0x000fe20000400000 */
        /* <DEDUP_REMOVED lines=8> */
[-C--:B------:R-:W-:Y:S01]  /*1df0*/  FMUL R62, R62, R73.reuse ;  /* 0x000000493e3e7220 */ /* 0x080fe20000400000 */
[----:B------:R-:W-:Y:S01]  /*1e00*/  FMUL R69, R69, R42 ;  /* 0x0000002a45457220 */ /* 0x000fe20000400000 */
[----:B------:R-:W-:Y:S01]  /*1e10*/  FMUL R71, R71, R50 ;  /* 0x0000003247477220 */ /* 0x000fe20000400000 */
[----:B------:R-:W-:Y:S01]  /*1e20*/  FMUL R61, R61, R86 ;  /* 0x000000563d3d7220 */ /* 0x000fe20000400000 */
[----:B------:R-:W-:Y:S01]  /*1e30*/  FMUL R63, R63, R73 ;  /* 0x000000493f3f7220 */ /* 0x000fe20000400000 */
[----:B------:R-:W-:Y:S01]  /*1e40*/  F2FP.BF16.F32.PACK_AB R29, R36, R33 ;  /* 0x00000021241d723e */ /* 0x000fe200000010ff */
[----:B------:R-:W-:Y:S01]  /*1e50*/  FADD R83, R31, R32 ;  /* 0x000000201f537221 */ /* 0x000fe20000000000 */
[----:B------:R-:W-:-:S02]  /*1e60*/  F2FP.BF16.F32.PACK_AB R27, R85, R84 ;  /* 0x00000054551b723e */ /* 0x000fc400000010ff */
[----:B------:R-:W-:Y:S02]  /*1e70*/  F2FP.BF16.F32.PACK_AB R28, R28, R87 ;  /* 0x000000571c1c723e */ /* 0x000fe400000010ff */
[----:B------:R-:W-:Y:S02]  /*1e80*/  F2FP.BF16.F32.PACK_AB R31, R76, R31 ;  /* 0x0000001f4c1f723e */ /* 0x000fe400000010ff */
[----:B0-----:R-:W-:Y:S02]  /*1e90*/  F2FP.BF16.F32.PACK_AB R32, R41, R40 ;  /* 0x000000282920723e */ /* 0x001fe400000010ff */
[----:B------:R-:W-:Y:S02]  /*1ea0*/  F2FP.BF16.F32.PACK_AB R34, R45, R44 ;  /* 0x0000002c2d22723e */ /* 0x000fe400000010ff */
[----:B------:R-:W-:Y:S02]  /*1eb0*/  F2FP.BF16.F32.PACK_AB R33, R46, R43 ;  /* 0x0000002b2e21723e */ /* 0x000fe400000010ff */
[----:B------:R-:W-:-:S02]  /*1ec0*/  F2FP.BF16.F32.PACK_AB R35, R5, R47 ;  /* 0x0000002f0523723e */ /* 0x000fc400000010ff */
[----:B------:R-:W-:Y:S02]  /*1ed0*/  F2FP.BF16.F32.PACK_AB R36, R53, R51 ;  /* 0x000000333524723e */ /* 0x000fe400000010ff */
[----:B------:R-:W-:Y:S02]  /*1ee0*/  F2FP.BF16.F32.PACK_AB R38, R4, R54 ;  /* 0x000000360426723e */ /* 0x000fe400000010ff */
[----:B------:R-:W-:Y:S02]  /*1ef0*/  F2FP.BF16.F32.PACK_AB R37, R79, R77 ;  /* 0x0000004d4f25723e */ /* 0x000fe400000010ff */
[----:B---3--:R-:W-:Y:S01]  /*1f00*/  F2FP.BF16.F32.PACK_AB R39, R81, R52 ;  /* 0x000000345127723e */ /* 0x008fe200000010ff */
[----:B------:R-:W-:Y:S06]  /*1f10*/  BAR.SYNC.DEFER_BLOCKING 0x0 ;  /* 0x0000000000007b1d */ /* 0x000fec0000010000 */
[----:B------:R-:W-:-:S06]  /*1f20*/  WARPGROUP.ARRIVE ;  /* 0x00000000000079c5 */ /* 0x000fcc0000000000 */
[----:B------:R-:W-:Y:S01]  /*1f30*/  HGMMA.64x16x16.F32.BF16 R64, R24, gdesc[UR16], R64 ;  /* 0x0020001018407df0 */ /* 0x000fe20008701840 */
[----:B------:R-:W-:Y:S01]  /*1f40*/  FADD R76, R76, R83 ;  /* 0x000000534c4c7221 */ /* 0x000fe20000000000 */
        /* <DEDUP_REMOVED lines=16> */
[----:B------:R-:W-:Y:S03]  /*2050*/  HGMMA.64x16x16.F32.BF16 R64, R32, gdesc[UR24], R64 ;  /* 0x0020001820407df0 */ /* 0x000fe60008701840 */
[----:B------:R-:W-:Y:S01]  /*2060*/  HGMMA.64x16x16.F32.BF16 R56, R28, gdesc[UR16], R56 ;  /* 0x002000101c387df0 */ /* 0x000fe20008701838 */
[----:B------:R-:W0:Y:S04]  /*2070*/  SHFL.BFLY PT, R43, R52, 0x2, 0x1f ;  /* 0x0c401f00342b7f89 */ /* 0x000e2800000e0000 */
[----:B------:R-:W1:Y:S04]  /*2080*/  SHFL.BFLY PT, R5, R44, 0x2, 0x1f ;  /* 0x0c401f002c057f89 */ /* 0x000e6800000e0000 */
[----:B------:R-:W2:Y:S04]  /*2090*/  SHFL.BFLY PT, R41, R46, 0x2, 0x1f ;  /* 0x0c401f002e297f89 */ /* 0x000ea800000e0000 */
[----:B------:R-:W3:Y:S01]  /*20a0*/  SHFL.BFLY PT, R4, R53, 0x2, 0x1f ;  /* 0x0c401f0035047f89 */ /* 0x000ee200000e0000 */
[----:B0-----:R-:W-:Y:S01]  /*20b0*/  FADD R45, R52, R43 ;  /* 0x0000002b342d7221 */ /* 0x001fe20000000000 */
[----:B-1----:R-:W-:Y:S01]  /*20c0*/  FADD R5, R44, R5 ;  /* 0x000000052c057221 */ /* 0x002fe20000000000 */
[----:B------:R-:W-:Y:S01]  /*20d0*/  HGMMA.64x16x16.F32.BF16 R56, R36, gdesc[UR24], R56, gsb0 ;  /* 0x0020001824387df0 */ /* 0x000fe20008001838 */
[----:B--2---:R-:W-:Y:S01]  /*20e0*/  FADD R41, R46, R41 ;  /* 0x000000292e297221 */ /* 0x004fe20000000000 */
[----:B---3--:R-:W-:Y:S01]  /*20f0*/  FADD R40, R53, R4 ;  /* 0x0000000435287221 */ /* 0x008fe20000000000 */
[----:B------:R-:W0:Y:S04]  /*2100*/  SHFL.BFLY PT, R44, R45, 0x1, 0x1f ;  /* 0x0c201f002d2c7f89 */ /* 0x000e2800000e0000 */
[----:B------:R-:W1:Y:S04]  /*2110*/  SHFL.BFLY PT, R4, R5, 0x1, 0x1f ;  /* 0x0c201f0005047f89 */ /* 0x000e6800000e0000 */
[----:B------:R-:W2:Y:S04]  /*2120*/  SHFL.BFLY PT, R22, R41, 0x1, 0x1f ;  /* 0x0c201f0029167f89 */ /* 0x000ea800000e0000 */
[----:B------:R-:W3:Y:S01]  /*2130*/  SHFL.BFLY PT, R43, R40, 0x1, 0x1f ;  /* 0x0c201f00282b7f89 */ /* 0x000ee200000e0000 */
[----:B------:R-:W-:-:S06]  /*2140*/  UIADD3 UR4, UR4, 0x20, URZ ;  /* 0x0000002004047890 */ /* 0x000fcc000fffe03f */
[----:B------:R-:W-:Y:S01]  /*2150*/  ISETP.LE.AND P0, PT, R2, UR4, PT ;  /* 0x0000000402007c0c */ /* 0x000fe2000bf03270 */
[----:B0-----:R-:W-:Y:S01]  /*2160*/  FADD R44, R45, R44 ;  /* 0x0000002c2d2c7221 */ /* 0x001fe20000000000 */
[----:B-1----:R-:W-:-:S03]  /*2170*/  FADD R51, R5, R4 ;  /* 0x0000000405337221 */ /* 0x002fc60000000000 */
[----:B------:R-:W-:Y:S01]  /*2180*/  FFMA R74, R73, R74, R44 ;  /* 0x0000004a494a7223 */ /* 0x000fe2000000002c */
[----:B--2---:R-:W-:Y:S01]  /*2190*/  FADD R47, R41, R22 ;  /* 0x00000016292f7221 */ /* 0x004fe20000000000 */
[----:B---3--:R-:W-:Y:S01]  /*21a0*/  FADD R43, R40, R43 ;  /* 0x0000002b282b7221 */ /* 0x008fe20000000000 */
[----:B------:R-:W-:Y:S02]  /*21b0*/  WARPGROUP.DEPBAR.LE gsb0, 0x0 ;  /* 0x00008000000079c5 */ /* 0x000fe40000010000 */
[----:B------:R-:W-:Y:S01]  /*21c0*/  FFMA R23, R42, R23, R51 ;  /* 0x000000172a177223 */ /* 0x000fe20000000033 */
[----:B------:R-:W-:Y:S01]  /*21d0*/  FFMA R72, R50, R72, R47 ;  /* 0x0000004832487223 */ /* 0x000fe2000000002f */
[----:B------:R-:W-:Y:S01]  /*21e0*/  FFMA R75, R86, R75, R43 ;  /* 0x0000004b564b7223 */ /* 0x000fe2000000002b */
[----:B------:R-:W-:Y:S02]  /*21f0*/  LEA R6, R19, R6, 0x5 ;  /* 0x0000000613067211 */ /* 0x000fe400078e28ff */
[----:B------:R-:W-:-:S02]  /*2200*/  LEA R20, R21, R20, 0x5 ;  /* 0x0000001415147211 */ /* 0x000fc400078e28ff */
[----:B------:R-:W-:Y:S02]  /*2210*/  MOV R22, R55 ;  /* 0x0000003700167202 */ /* 0x000fe40000000f00 */
[----:B------:R-:W-:Y:S02]  /*2220*/  MOV R4, R49 ;  /* 0x0000003100047202 */ /* 0x000fe40000000f00 */
[----:B------:R-:W-:Y:S02]  /*2230*/  MOV R5, R48 ;  /* 0x0000003000057202 */ /* 0x000fe40000000f00 */
[----:B------:R-:W-:Y:S01]  /*2240*/  MOV R73, R18 ;  /* 0x0000001200497202 */ /* 0x000fe20000000f00 */
[----:B------:R-:W-:Y:S06]  /*2250*/  @!P0 BRA `(.L_x_1) ;  /* 0xffffffe800f48947 */ /* 0x000fec000383ffff */
.L_x_0:
[----:B------:R-:W0:Y:S01]  /*2260*/  S2R R2, SR_TID.X ;  /* 0x0000000000027919 */ /* 0x000e220000002100 */
[----:B------:R-:W-:Y:S01]  /*2270*/  FSETP.GT.AND P1, PT, |R75|, 8.50705917302346158658e+37, PT ;  /* 0x7e8000004b00780b */ /* 0x000fe20003f24200 */
[C---:B------:R-:W-:Y:S01]  /*2280*/  FMUL R13, R74.reuse, 8388608 ;  /* 0x4b0000004a0d7820 */ /* 0x040fe20000400000 */
[----:B------:R-:W-:Y:S01]  /*2290*/  MOV R31, R23 ;  /* 0x00000017001f7202 */ /* 0x000fe20000000f00 */
[----:B------:R-:W-:Y:S01]  /*22a0*/  FMUL R14, R63, 0.25 ;  /* 0x3e8000003f0e7820 */ /* 0x000fe20000400000 */
[----:B------:R-:W-:Y:S01]  /*22b0*/  FSETP.GT.AND P4, PT, |R74|, 8.50705917302346158658e+37, PT ;  /* 0x7e8000004a00780b */ /* 0x000fe20003f84200 */
[----:B------:R-:W-:Y:S01]  /*22c0*/  FMUL R15, R62, 0.25 ;  /* 0x3e8000003e0f7820 */ /* 0x000fe20000400000 */
[C---:B------:R-:W-:Y:S01]  /*22d0*/  FSETP.GEU.AND P2, PT, R31.reuse, 1.175494350822287508e-38, PT ;  /* 0x008000001f00780b */ /* 0x040fe20003f4e000 */
[C---:B------:R-:W-:Y:S01]  /*22e0*/  FMUL R8, R31.reuse, 8388608 ;  /* 0x4b0000001f087820 */ /* 0x040fe20000400000 */
[----:B------:R-:W-:Y:S01]  /*22f0*/  FSETP.GT.AND P0, PT, |R72|, 8.50705917302346158658e+37, PT ;  /* 0x7e8000004800780b */ /* 0x000fe20003f04200 */
[----:B------:R-:W-:Y:S01]  /*2300*/  BAR.SYNC.DEFER_BLOCKING 0x0 ;  /* 0x0000000000007b1d */ /* 0x000fe20000010000 */
[----:B------:R-:W-:-:S02]  /*2310*/  FSETP.GT.AND P3, PT, |R31|, 8.50705917302346158658e+37, PT ;  /* 0x7e8000001f00780b */ /* 0x000fc40003f64200 */
[----:B------:R-:W-:Y:S02]  /*2320*/  FSEL R8, R8, R31, !P2 ;  /* 0x0000001f08087208 */ /* 0x000fe40005000000 */
[----:B------:R-:W-:Y:S01]  /*2330*/  FSEL R11, RZ, -23, P2 ;  /* 0xc1b80000ff0b7808 */ /* 0x000fe20001000000 */
[----:B------:R-:W-:Y:S01]  /*2340*/  ULDC.64 UR4, c[0x0][0x270] ;  /* 0x00009c0000047ab9 */ /* 0x000fe20000000a00 */
[----:B------:R-:W-:Y:S01]  /*2350*/  FSETP.GEU.AND P5, PT, R72, 1.175494350822287508e-38, PT ;  /* 0x008000004800780b */ /* 0x000fe20003fae000 */
[----:B------:R-:W-:Y:S01]  /*2360*/  UIMAD UR4, UR11, UR4, URZ ;  /* 0x000000040b0472a4 */ /* 0x000fe2000f8e023f */
[----:B------:R-:W-:Y:S02]  /*2370*/  FSETP.GEU.AND P2, PT, |R74|, 1.175494350822287508e-38, PT ;  /* 0x008000004a00780b */ /* 0x000fe40003f4e200 */
[----:B------:R-:W-:Y:S02]  /*2380*/  FSEL R16, RZ, -23, P5 ;  /* 0xc1b80000ff107808 */ /* 0x000fe40002800000 */
[----:B------:R-:W-:-:S02]  /*2390*/  FSETP.GEU.AND P6, PT, R75, 1.175494350822287508e-38, PT ;  /* 0x008000004b00780b */ /* 0x000fc40003fce000 */
[----:B------:R-:W-:Y:S02]  /*23a0*/  FSEL R14, R14, R63, P4 ;  /* 0x0000003f0e0e7208 */ /* 0x000fe40002000000 */
[----:B------:R-:W-:Y:S02]  /*23b0*/  FSEL R21, RZ, -23, P6 ;  /* 0xc1b80000ff157808 */ /* 0x000fe40003000000 */
[----:B------:R-:W-:Y:S02]  /*23c0*/  FSEL R15, R15, R62, P4 ;  /* 0x0000003e0f0f7208 */ /* 0x000fe40002000000 */
[----:B0-----:R-:W-:Y:S01]  /*23d0*/  SHF.L.U32 R5, R2, 0x3, RZ ;  /* 0x0000000302057819 */ /* 0x001fe200000006ff */
[----:B------:R-:W-:Y:S01]  /*23e0*/  @!P2 FMUL R14, R14, 16777216 ;  /* 0x4b8000000e0ea820 */ /* 0x000fe20000400000 */
[----:B------:R-:W-:Y:S01]  /*23f0*/  SHF.L.U32 R4, R2, 0x6, RZ ;  /* 0x0000000602047819 */ /* 0x000fe200000006ff */
[----:B------:R-:W-:Y:S01]  /*2400*/  @!P2 FMUL R15, R15, 16777216 ;  /* 0x4b8000000f0fa820 */ /* 0x000fe20000400000 */
[----:B------:R-:W-:-:S02]  /*2410*/  LOP3.LUT R6, R5, 0x38, RZ, 0xc0, !PT ;  /* 0x0000003805067812 */ /* 0x000fc400078ec0ff */
[C---:B------:R-:W-:Y:S02]  /*2420*/  LOP3.LUT R7, R2.reuse, 0xf, RZ, 0xc0, !PT ;  /* 0x0000000f02077812 */ /* 0x040fe400078ec0ff */
[----:B------:R-:W-:Y:S02]  /*2430*/  LOP3.LUT R3, R2, 0x70, RZ, 0xc0, !PT ;  /* 0x0000007002037812 */ /* 0x000fe400078ec0ff */
[----:B------:R-:W-:Y:S02]  /*2440*/  IADD3 R6, R6, UR10, RZ ;  /* 0x0000000a06067c10 */ /* 0x000fe4000fffe0ff */
[----:B------:R-:W-:Y:S02]  /*2450*/  LOP3.LUT R4, R4, 0x400, RZ, 0xc0, !PT ;  /* 0x0000040004047812 */ /* 0x000fe400078ec0ff */
[----:B------:R-:W-:Y:S02]  /*2460*/  LEA R5, R7, UR10, 0x4 ;  /* 0x0000000a07057c11 */ /* 0x000fe4000f8e20ff */
[----:B------:R-:W-:Y:S01]  /*2470*/  LEA R10, R3, R6, 0x2 ;  /* 0x00000006030a7211 */ /* 0x000fe200078e10ff */
[----:B------:R-:W-:Y:S01]  /*2480*/  FMUL R3, R60, 0.25 ;  /* 0x3e8000003c037820 */ /* 0x000fe20000400000 */
[----:B------:R-:W-:Y:S01]  /*2490*/  IADD3 R7, R4, R5, RZ ;  /* 0x0000000504077210 */ /* 0x000fe20007ffe0ff */
[----:B------:R-:W-:Y:S01]  /*24a0*/  FMUL R4, R61, 0.25 ;  /* 0x3e8000003d047820 */ /* 0x000fe20000400000 */
[----:B------:R-:W-:Y:S01]  /*24b0*/  FMUL R5, R58, 0.25 ;  /* 0x3e8000003a057820 */ /* 0x000fe20000400000 */
[----:B------:R-:W-:Y:S01]  /*24c0*/  FMUL R6, R59, 0.25 ;  /* 0x3e8000003b067820 */ /* 0x000fe20000400000 */
[----:B------:R-:W-:Y:S01]  /*24d0*/  FSEL R19, R3, R60, P1 ;  /* 0x0000003c03137208 */ /* 0x000fe20000800000 */
        /* <DEDUP_REMOVED lines=12> */
[----:B------:R-:W-:Y:S01]  /*25a0*/  @!P2 FMUL R25, R25, 16777216 ;  /* 0x4b8000001919a820 */ /* 0x000fe20000400000 */
[----:B------:R-:W-:-:S02]  /*25b0*/  IADD3 R3, R8, -0x3f3504f3, RZ ;  /* 0xc0cafb0d08037810 */ /* 0x000fc40007ffe0ff */
[----:B------:R-:W-:Y:S02]  /*25c0*/  FSEL R24, R4, R69, P3 ;  /* 0x0000004504187208 */ /* 0x000fe40001800000 */
[----:B------:R-:W-:Y:S02]  /*25d0*/  FSEL R66, R5, R66, P0 ;  /* 0x0000004205427208 */ /* 0x000fe40000000000 */
[----:B------:R-:W-:Y:S02]  /*25e0*/  SHF.R.U32.HI R4, RZ, 0x1, R2 ;  /* 0x00000001ff047819 */ /* 0x000fe40000011602 */
[----:B------:R-:W-:Y:S01]  /*25f0*/  LOP3.LUT R5, R3, 0xff800000, RZ, 0xc0, !PT ;  /* 0xff80000003057812 */ /* 0x000fe200078ec0ff */
[----:B------:R-:W-:Y:S01]  /*2600*/  FMUL R3, R64, 0.25 ;  /* 0x3e80000040037820 */ /* 0x000fe20000400000 */
[----:B------:R-:W-:Y:S02]  /*2610*/  LOP3.LUT R9, R4, 0x4, RZ, 0xc0, !PT ;  /* 0x0000000404097812 */ /* 0x000fe400078ec0ff */
[----:B------:R-:W-:Y:S01]  /*2620*/  FSEL R59, R6, R59, P4 ;  /* 0x0000003b063b7208 */ /* 0x000fe20002000000 */
[----:B------:R-:W-:Y:S01]  /*2630*/  FMUL R6, R71, 0.25 ;  /* 0x3e80000047067820 */ /* 0x000fe20000400000 */
[----:B------:R-:W-:-:S02]  /*2640*/  FSEL R64, R3, R64, P3 ;  /* 0x0000004003407208 */ /* 0x000fc40001800000 */
[----:B------:R-:W-:Y:S01]  /*2650*/  IADD3 R3, R9, R10, RZ ;  /* 0x0000000a09037210 */ /* 0x000fe20007ffe0ff */
[----:B------:R-:W-:Y:S01]  /*2660*/  FMUL R9, R72, 8388608 ;  /* 0x4b00000048097820 */ /* 0x000fe20000400000 */
[----:B------:R-:W-:Y:S01]  /*2670*/  FSEL R22, R6, R71, P0 ;  /* 0x0000004706167208 */ /* 0x000fe20000000000 */
[----:B------:R-:W-:Y:S01]  /*2680*/  FMUL R6, R67, 0.25 ;  /* 0x3e80000043067820 */ /* 0x000fe20000400000 */
[----:B------:R-:W-:Y:S01]  /*2690*/  FMUL R10, R75, 8388608 ;  /* 0x4b0000004b0a7820 */ /* 0x000fe20000400000 */
[----:B------:R-:W-:Y:S01]  /*26a0*/  I2FP.F32.S32 R4, R5 ;  /* 0x0000000500047245 */ /* 0x000fe20000201400 */
[----:B------:R-:W-:Y:S01]  /*26b0*/  @!P2 FMUL R59, R59, 16777216 ;  /* 0x4b8000003b3ba820 */ /* 0x000fe20000400000 */
[----:B------:R-:W-:Y:S02]  /*26c0*/  FSEL R9, R9, R72, !P5 ;  /* 0x0000004809097208 */ /* 0x000fe40006800000 */
[----:B------:R-:W-:Y:S01]  /*26d0*/  FSETP.GEU.AND P5, PT, R74, 1.175494350822287508e-38, PT ;  /* 0x008000004a00780b */ /* 0x000fe20003fae000 */
[----:B------:R-:W-:Y:S01]  /*26e0*/  FFMA.FTZ R11, R4, 1.1920928955078125e-07, R11 ;  /* 0x34000000040b7823 */ /* 0x000fe2000001000b */
[----:B------:R-:W-:Y:S01]  /*26f0*/  FSEL R28, R6, R67, P0 ;  /* 0x00000043061c7208 */ /* 0x000fe20000000000 */
[----:B------:R-:W-:Y:S01]  /*2700*/  FMUL R6, R65, 0.25 ;  /* 0x3e80000041067820 */ /* 0x000fe20000400000 */
[----:B------:R-:W-:Y:S01]  /*2710*/  FSEL R13, R13, R74, !P5 ;  /* 0x0000004a0d0d7208 */ /* 0x000fe20006800000 */
[----:B------:R-:W-:Y:S01]  /*2720*/  @P4 FMUL R74, R74, 0.25 ;  /* 0x3e8000004a4a4820 */ /* 0x000fe20000400000 */
[----:B------:R-:W-:-:S02]  /*2730*/  FSEL R10, R10, R75, !P6 ;  /* 0x0000004b0a0a7208 */ /* 0x000fc40007000000 */
[C---:B------:R-:W-:Y:S01]  /*2740*/  FSETP.GEU.AND P6, PT, |R75|.reuse, 1.175494350822287508e-38, PT ;  /* 0x008000004b00780b */ /* 0x040fe20003fce200 */
[----:B------:R-:W-:Y:S01]  /*2750*/  @!P2 FMUL R74, R74, 16777216 ;  /* 0x4b8000004a4aa820 */ /* 0x000fe20000400000 */
[----:B------:R-:W-:Y:S01]  /*2760*/  @P1 FMUL R75, R75, 0.25 ;  /* 0x3e8000004b4b1820 */ /* 0x000fe20000400000 */
[C---:B------:R-:W-:Y:S01]  /*2770*/  FSETP.GEU.AND P4, PT, |R72|.reuse, 1.175494350822287508e-38, PT ;  /* 0x008000004800780b */ /* 0x040fe20003f8e200 */
[----:B------:R-:W-:Y:S01]  /*2780*/  @P0 FMUL R72, R72, 0.25 ;  /* 0x3e80000048480820 */ /* 0x000fe20000400000 */
[C---:B------:R-:W-:Y:S01]  /*2790*/  FSETP.GEU.AND P1, PT, |R31|.reuse, 1.175494350822287508e-38, PT ;  /* 0x008000001f00780b */ /* 0x040fe20003f2e200 */
[----:B------:R-:W-:Y:S01]  /*27a0*/  @P3 FMUL R31, R31, 0.25 ;  /* 0x3e8000001f1f3820 */ /* 0x000fe20000400000 */
[----:B------:R-:W0:Y:S01]  /*27b0*/  MUFU.RCP R74, R74 ;  /* 0x0000004a004a7308 */ /* 0x000e220000001000 */
[----:B------:R-:W-:Y:S02]  /*27c0*/  LOP3.LUT R12, R2, 0x60, RZ, 0xc0, !PT ;  /* 0x00000060020c7812 */ /* 0x000fe400078ec0ff */
[----:B------:R-:W-:-:S02]  /*27d0*/  FSEL R30, R6, R65, P3 ;  /* 0x00000041061e7208 */ /* 0x000fc40001800000 */
[----:B------:R-:W-:Y:S01]  /*27e0*/  IADD3 R6, R10, -0x3f3504f3, RZ ;  /* 0xc0cafb0d0a067810 */ /* 0x000fe20007ffe0ff */
[----:B------:R-:W-:Y:S01]  /*27f0*/  @!P6 FMUL R75, R75, 16777216 ;  /* 0x4b8000004b4be820 */ /* 0x000fe20000400000 */
[----:B------:R-:W-:Y:S01]  /*2800*/  IADD3 R4, R9, -0x3f3504f3, RZ ;  /* 0xc0cafb0d09047810 */ /* 0x000fe20007ffe0ff */
[----:B------:R-:W-:Y:S01]  /*2810*/  @!P6 FMUL R17, R17, 16777216 ;  /* 0x4b8000001111e820 */ /* 0x000fe20000400000 */
[----:B------:R-:W-:Y:S01]  /*2820*/  LEA R12, R12, R7, 0x3 ;  /* 0x000000070c0c7211 */ /* 0x000fe200078e18ff */
[----:B------:R-:W-:Y:S01]  /*2830*/  @!P4 FMUL R72, R72, 16777216 ;  /* 0x4b8000004848c820 */ /* 0x000fe20000400000 */
[----:B------:R-:W-:Y:S01]  /*2840*/  IADD3 R7, R13, -0x3f3504f3, RZ ;  /* 0xc0cafb0d0d077810 */ /* 0x000fe20007ffe0ff */
[----:B------:R-:W-:Y:S01]  /*2850*/  @!P1 FMUL R31, R31, 16777216 ;  /* 0x4b8000001f1f9820 */ /* 0x000fe20000400000 */
[----:B------:R-:W-:Y:S01]  /*2860*/  LOP3.LUT R29, R6, 0xff800000, RZ, 0xc0, !PT ;  /* 0xff800000061d7812 */ /* 0x000fe200078ec0ff */
[----:B------:R-:W-:Y:S01]  /*2870*/  @!P6 FMUL R19, R19, 16777216 ;  /* 0x4b8000001313e820 */ /* 0x000fe20000400000 */
[----:B------:R-:W-:Y:S01]  /*2880*/  LOP3.LUT R26, R4, 0xff800000, RZ, 0xc0, !PT ;  /* 0xff800000041a7812 */ /* 0x000fe200078ec0ff */
[----:B------:R-:W-:Y:S01]  /*2890*/  @!P6 FMUL R57, R57, 16777216 ;  /* 0x4b8000003939e820 */ /* 0x000fe20000400000 */
[----:B------:R-:W-:Y:S01]  /*28a0*/  LOP3.LUT R32, R7, 0xff800000, RZ, 0xc0, !PT ;  /* 0xff80000007207812 */ /* 0x000fe200078ec0ff */
[C---:B0-----:R-:W-:Y:S01]  /*28b0*/  FMUL R14, R74.reuse, R14 ;  /* 0x0000000e4a0e7220 */ /* 0x041fe20000400000 */
[----:B------:R-:W-:Y:S01]  /*28c0*/  I2FP.F32.S32 R4, R29 ;  /* 0x0000001d00047245 */ /* 0x000fe20000201400 */
[C---:B------:R-:W-:Y:S01]  /*28d0*/  FMUL R15, R74.reuse, R15 ;  /* 0x0000000f4a0f7220 */ /* 0x040fe20000400000 */
[----:B------:R-:W-:Y:S01]  /*28e0*/  I2FP.F32.S32 R7, R26 ;  /* 0x0000001a00077245 */ /* 0x000fe20000201400 */
[C---:B------:R-:W-:Y:S01]  /*28f0*/  FMUL R59, R74.reuse, R59 ;  /* 0x0000003b4a3b7220 */ /* 0x040fe20000400000 */
[----:B------:R-:W-:Y:S01]  /*2900*/  FMUL R74, R74, R25 ;  /* 0x000000194a4a7220 */ /* 0x000fe20000400000 */
[----:B------:R-:W-:Y:S01]  /*2910*/  FFMA.FTZ R21, R4, 1.1920928955078125e-07, R21 ;  /* 0x3400000004157823 */ /* 0x000fe20000010015 */
[----:B------:R-:W0:Y:S01]  /*2920*/  MUFU.RCP R25, R31 ;  /* 0x0000001f00197308 */ /* 0x000e220000001000 */
[----:B------:R-:W-:Y:S01]  /*2930*/  FFMA.FTZ R16, R7, 1.1920928955078125e-07, R16 ;  /* 0x3400000007107823 */ /* 0x000fe20000010010 */
[----:B------:R-:W-:Y:S01]  /*2940*/  FSEL R23, RZ, -23, P5 ;  /* 0xc1b80000ff177808 */ /* 0x000fe20002800000 */
[----:B------:R-:W-:Y:S01]  /*2950*/  @!P6 FMUL R27, R27, 16777216 ;  /* 0x4b8000001b1be820 */ /* 0x000fe20000400000 */
[-C--:B------:R-:W-:Y:S01]  /*2960*/  I2FP.F32.S32 R6, R32.reuse ;  /* 0x0000002000067245 */ /* 0x080fe20000201400 */
[----:B------:R-:W-:Y:S01]  /*2970*/  @!P4 FMUL R22, R22, 16777216 ;  /* 0x4b8000001616c820 */ /* 0x000fe20000400000 */
[----:B------:R-:W-:Y:S01]  /*2980*/  @!P1 FMUL R30, R30, 16777216 ;  /* 0x4b8000001e1e9820 */ /* 0x000fe20000400000 */
[----:B------:R-:W-:Y:S01]  /*2990*/  @!P1 FMUL R64, R64, 16777216 ;  /* 0x4b80000040409820 */ /* 0x000fe20000400000 */
[----:B------:R-:W1:Y:S01]  /*29a0*/  MUFU.RCP R4, R75 ;  /* 0x0000004b00047308 */ /* 0x000e620000001000 */
[----:B------:R-:W-:Y:S01]  /*29b0*/  @!P4 FMUL R70, R70, 16777216 ;  /* 0x4b8000004646c820 */ /* 0x000fe20000400000 */
[----:B------:R-:W-:Y:S01]  /*29c0*/  @!P4 FMUL R28, R28, 16777216 ;  /* 0x4b8000001c1cc820 */ /* 0x000fe20000400000 */
[----:B------:R-:W-:Y:S01]  /*29d0*/  @!P4 FMUL R66, R66, 16777216 ;  /* 0x4b8000004242c820 */ /* 0x000fe20000400000 */
[----:B------:R-:W-:Y:S01]  /*29e0*/  FFMA.FTZ R23, R6, 1.1920928955078125e-07, R23 ;  /* 0x3400000006177823 */ /* 0x000fe20000010017 */
[----:B------:R-:W-:Y:S01]  /*29f0*/  IADD3 R32, R13, -R32, RZ ;  /* 0x800000200d207210 */ /* 0x000fe20007ffe0ff */
[----:B------:R-:W-:Y:S01]  /*2a00*/  @!P1 FMUL R24, R24, 16777216 ;  /* 0x4b80000018189820 */ /* 0x000fe20000400000 */
[----:B------:R-:W-:Y:S01]  /*2a10*/  LOP3.LUT R42, R2, 0x7f, RZ, 0xc0, !PT ;  /* 0x0000007f022a7812 */ /* 0x000fe200078ec0ff */
[----:B------:R-:W2:Y:S01]  /*2a20*/  MUFU.RCP R7, R72 ;  /* 0x0000004800077308 */ /* 0x000ea20000001000 */
[C---:B0-----:R-:W-:Y:S01]  /*2a30*/  FMUL R33, R25.reuse, R64 ;  /* 0x0000004019217220 */ /* 0x041fe20000400000 */
[----:B------:R-:W-:Y:S01]  /*2a40*/  FADD R32, R32, -1 ;  /* 0xbf80000020207421 */ /* 0x000fe20000000000 */
[----:B------:R-:W-:Y:S01]  /*2a50*/  ISETP.GE.U32.AND P0, PT, R8, 0x7f800000, PT ;  /* 0x7f8000000800780c */ /* 0x000fe20003f06070 */
[----:B------:R-:W-:Y:S01]  /*2a60*/  @!P1 FMUL R68, R68, 16777216 ;  /* 0x4b80000044449820 */ /* 0x000fe20000400000 */
[----:B------:R-:W-:Y:S01]  /*2a70*/  LEA R42, R42, UR10, 0x4 ;  /* 0x0000000a2a2a7c11 */ /* 0x000fe2000f8e20ff */
[----:B------:R-:W-:Y:S01]  /*2a80*/  FMUL R24, R25, R24 ;  /* 0x0000001819187220 */ /* 0x000fe20000400000 */
[----:B------:R-:W-:Y:S01]  /*2a90*/  ISETP.GE.U32.AND P1, PT, R9, 0x7f800000, PT ;  /* 0x7f8000000900780c */ /* 0x000fe20003f26070 */
[C---:B-1----:R-:W-:Y:S01]  /*2aa0*/  FMUL R17, R4.reuse, R17 ;  /* 0x0000001104117220 */ /* 0x042fe20000400000 */
[C---:B------:R-:W-:Y:S01]  /*2ab0*/  FMUL R20, R4.reuse, R19 ;  /* 0x0000001304147220 */ /* 0x040fe20000400000 */
[C---:B------:R-:W-:Y:S01]  /*2ac0*/  FMUL R6, R4.reuse, R57 ;  /* 0x0000003904067220 */ /* 0x040fe20000400000 */
[----:B------:R-:W-:Y:S01]  /*2ad0*/  FMUL R27, R4, R27 ;  /* 0x0000001b041b7220 */ /* 0x000fe20000400000 */
[C---:B------:R-:W-:Y:S01]  /*2ae0*/  FMUL R4, R25.reuse, R30 ;  /* 0x0000001e19047220 */ /* 0x040fe20000400000 */
[C---:B------:R-:W-:Y:S01]  /*2af0*/  IADD3 R30, R10.reuse, -R29, RZ ;  /* 0x8000001d0a1e7210 */ /* 0x040fe20007ffe0ff */
[----:B------:R-:W-:Y:S01]  /*2b00*/  FMUL R25, R25, R68 ;  /* 0x0000004419197220 */ /* 0x000fe20000400000 */
[----:B------:R-:W-:Y:S01]  /*2b10*/  ISETP.GE.U32.AND P5, PT, R10, 0x7f800000, PT ;  /* 0x7f8000000a00780c */ /* 0x000fe20003fa6070 */
[C---:B--2---:R-:W-:Y:S01]  /*2b20*/  FMUL R19, R7.reuse, R22 ;  /* 0x0000001607137220 */ /* 0x044fe20000400000 */
[C---:B------:R-:W-:Y:S01]  /*2b30*/  FMUL R22, R7.reuse, R70 ;  /* 0x0000004607167220 */ /* 0x040fe20000400000 */
[C---:B------:R-:W-:Y:S01]  /*2b40*/  FMUL R28, R7.reuse, R28 ;  /* 0x0000001c071c7220 */ /* 0x040fe20000400000 */
[----:B------:R-:W-:Y:S01]  /*2b50*/  FMUL R31, R7, R66 ;  /* 0x00000042071f7220 */ /* 0x000fe20000400000 */
[----:B------:R-:W-:Y:S01]  /*2b60*/  IADD3 R7, R8, -R5, RZ ;  /* 0x8000000508077210 */ /* 0x000fe20007ffe0ff */
[----:B------:R-:W-:Y:S01]  /*2b70*/  FADD R30, R30, -1 ;  /* 0xbf8000001e1e7421 */ /* 0x000fe20000000000 */
[----:B------:R-:W-:Y:S01]  /*2b80*/  F2FP.BF16.F32.PACK_AB R6, R6, R27 ;  /* 0x0000001b0606723e */ /* 0x000fe200000010ff */
[----:B------:R-:W0:Y:S01]  /*2b90*/  LDC R57, c[0x0][0x278] ;  /* 0x00009e00ff397b82 */ /* 0x000e220000000800 */
[----:B------:R-:W-:-:S02]  /*2ba0*/  F2FP.BF16.F32.PACK_AB R4, R4, R33 ;  /* 0x000000210404723e */ /* 0x000fc400000010ff */
[----:B------:R-:W-:Y:S01]  /*2bb0*/  IADD3 R27, R9, -R26, RZ ;  /* 0x8000001a091b7210 */ /* 0x000fe20007ffe0ff */
[----:B------:R-:W-:Y:S01]  /*2bc0*/  FADD R26, R7, -1 ;  /* 0xbf800000071a7421 */ /* 0x000fe20000000000 */
[----:B------:R-:W-:Y:S02]  /*2bd0*/  MOV R33, 0x3dc6b27f ;  /* 0x3dc6b27f00217802 */ /* 0x000fe40000000f00 */
[----:B------:R-:W-:Y:S01]  /*2be0*/  F2FP.BF16.F32.PACK_AB R5, R28, R31 ;  /* 0x0000001f1c05723e */ /* 0x000fe200000010ff */
[----:B------:R-:W-:Y:S01]  /*2bf0*/  FADD R28, R27, -1 ;  /* 0xbf8000001b1c7421 */ /* 0x000fe20000000000 */
[----:B------:R-:W-:Y:S01]  /*2c00*/  F2FP.BF16.F32.PACK_AB R7, R59, R74 ;  /* 0x0000004a3b07723e */ /* 0x000fe200000010ff */
[-C--:B------:R-:W-:Y:S01]  /*2c10*/  FFMA.FTZ R27, R26, R33.reuse, -0.16845393180847167969 ;  /* 0xbe2c7f301a1b7423 */ /* 0x080fe20000010021 */
[-C--:B------:R-:W-:Y:S01]  /*2c20*/  FFMA.FTZ R31, R30, R33.reuse, -0.16845393180847167969 ;  /* 0xbe2c7f301e1f7423 */ /* 0x080fe20000010021 */
[-C--:B------:R-:W-:Y:S01]  /*2c30*/  FFMA.FTZ R29, R28, R33.reuse, -0.16845393180847167969 ;  /* 0xbe2c7f301c1d7423 */ /* 0x080fe20000010021 */
[----:B------:R-:W-:Y:S01]  /*2c40*/  FFMA.FTZ R33, R32, R33, -0.16845393180847167969 ;  /* 0xbe2c7f3020217423 */ /* 0x000fe20000010021 */
[----:B------:R-:W-:Y:S01]  /*2c50*/  FFMA.FTZ R27, R26, R27, 0.1716887056827545166 ;  /* 0x3e2fcf2a1a1b7423 */ /* 0x000fe2000001001b */
[----:B------:R-:W-:Y:S01]  /*2c60*/  FFMA.FTZ R31, R30, R31, 0.1716887056827545166 ;  /* 0x3e2fcf2a1e1f7423 */ /* 0x000fe2000001001f */
[----:B------:R-:W-:Y:S01]  /*2c70*/  FFMA.FTZ R29, R28, R29, 0.1716887056827545166 ;  /* 0x3e2fcf2a1c1d7423 */ /* 0x000fe2000001001d */
[----:B------:R-:W-:Y:S01]  /*2c80*/  FFMA.FTZ R33, R32, R33, 0.1716887056827545166 ;  /* 0x3e2fcf2a20217423 */ /* 0x000fe20000010021 */
[----:B------:R-:W-:Y:S01]  /*2c90*/  FFMA.FTZ R27, R26, R27, -0.17900948226451873779 ;  /* 0xbe374e431a1b7423 */ /* 0x000fe2000001001b */
[----:B------:R-:W-:Y:S01]  /*2ca0*/  STSM.16.M88.4 [R12], R4 ;  /* 0x000000040c007844 */ /* 0x000fe20000000200 */
[----:B------:R-:W-:Y:S01]  /*2cb0*/  FFMA.FTZ R29, R28, R29, -0.17900948226451873779 ;  /* 0xbe374e431c1d7423 */ /* 0x000fe2000001001d */
[----:B------:R-:W-:Y:S01]  /*2cc0*/  FFMA.FTZ R31, R30, R31, -0.17900948226451873779 ;  /* 0xbe374e431e1f7423 */ /* 0x000fe2000001001f */
[----:B------:R-:W-:Y:S01]  /*2cd0*/  FFMA.FTZ R27, R26, R27, 0.20512372255325317383 ;  /* 0x3e520bf41a1b7423 */ /* 0x000fe2000001001b */
[----:B------:R-:W-:Y:S01]  /*2ce0*/  BAR.SYNC.DEFER_BLOCKING 0x0 ;  /* 0x0000000000007b1d */ /* 0x000fe20000010000 */
[----:B------:R-:W-:Y:S01]  /*2cf0*/  FFMA.FTZ R29, R28, R29, 0.20512372255325317383 ;  /* 0x3e520bf41c1d7423 */ /* 0x000fe2000001001d */
[----:B------:R-:W-:Y:S01]  /*2d00*/  FFMA.FTZ R33, R32, R33, -0.17900948226451873779 ;  /* 0xbe374e4320217423 */ /* 0x000fe20000010021 */
[----:B------:R-:W-:Y:S01]  /*2d10*/  FFMA.FTZ R27, R26, R27, -0.24046532809734344482 ;  /* 0xbe763c8b1a1b7423 */ /* 0x000fe2000001001b */
[----:B------:R-:W-:Y:S01]  /*2d20*/  FFMA.FTZ R31, R30, R31, 0.20512372255325317383 ;  /* 0x3e520bf41e1f7423 */ /* 0x000fe2000001001f */
[----:B------:R-:W-:Y:S01]  /*2d30*/  FFMA.FTZ R29, R28, R29, -0.24046532809734344482 ;  /* 0xbe763c8b1c1d7423 */ /* 0x000fe2000001001d */
[----:B------:R-:W-:Y:S01]  /*2d40*/  FFMA.FTZ R33, R32, R33, 0.20512372255325317383 ;  /* 0x3e520bf420217423 */ /* 0x000fe20000010021 */
[----:B------:R-:W-:Y:S01]  /*2d50*/  FFMA.FTZ R27, R26, R27, 0.28857114911079406738 ;  /* 0x3e93bf991a1b7423 */ /* 0x000fe2000001001b */
[----:B------:R-:W-:Y:S01]  /*2d60*/  FFMA.FTZ R31, R30, R31, -0.24046532809734344482 ;  /* 0xbe763c8b1e1f7423 */ /* 0x000fe2000001001f */
[----:B------:R-:W-:Y:S01]  /*2d70*/  FFMA.FTZ R29, R28, R29, 0.28857114911079406738 ;  /* 0x3e93bf991c1d7423 */ /* 0x000fe2000001001d */
[----:B------:R-:W-:Y:S01]  /*2d80*/  FFMA.FTZ R33, R32, R33, -0.24046532809734344482 ;  /* 0xbe763c8b20217423 */ /* 0x000fe20000010021 */
[----:B------:R-:W-:Y:S01]  /*2d90*/  FFMA.FTZ R27, R26, R27, -0.36067417263984680176 ;  /* 0xbeb8aa491a1b7423 */ /* 0x000fe2000001001b */
[----:B------:R-:W-:Y:S01]  /*2da0*/  FFMA.FTZ R31, R30, R31, 0.28857114911079406738 ;  /* 0x3e93bf991e1f7423 */ /* 0x000fe2000001001f */
[----:B------:R-:W-:Y:S01]  /*2db0*/  FFMA.FTZ R29, R28, R29, -0.36067417263984680176 ;  /* 0xbeb8aa491c1d7423 */ /* 0x000fe2000001001d */
[----:B------:R-:W-:Y:S01]  /*2dc0*/  FFMA.FTZ R33, R32, R33, 0.28857114911079406738 ;  /* 0x3e93bf9920217423 */ /* 0x000fe20000010021 */
[----:B------:R-:W-:Y:S01]  /*2dd0*/  FFMA.FTZ R27, R26, R27, 0.48089820146560668945 ;  /* 0x3ef6384a1a1b7423 */ /* 0x000fe2000001001b */
[----:B------:R-:W-:Y:S01]  /*2de0*/  FFMA.FTZ R31, R30, R31, -0.36067417263984680176 ;  /* 0xbeb8aa491e1f7423 */ /* 0x000fe2000001001f */
[----:B------:R-:W-:Y:S01]  /*2df0*/  FFMA.FTZ R29, R28, R29, 0.48089820146560668945 ;  /* 0x3ef6384a1c1d7423 */ /* 0x000fe2000001001d */
[----:B------:R-:W-:Y:S01]  /*2e00*/  FFMA.FTZ R33, R32, R33, -0.36067417263984680176 ;  /* 0xbeb8aa4920217423 */ /* 0x000fe20000010021 */
[----:B------:R-:W-:Y:S01]  /*2e10*/  FFMA.FTZ R27, R26, R27, -0.72134751081466674805 ;  /* 0xbf38aa3b1a1b7423 */ /* 0x000fe2000001001b */
[----:B------:R-:W-:Y:S01]  /*2e20*/  FFMA.FTZ R31, R30, R31, 0.48089820146560668945 ;  /* 0x3ef6384a1e1f7423 */ /* 0x000fe2000001001f */
[----:B------:R-:W-:Y:S01]  /*2e30*/  FFMA.FTZ R29, R28, R29, -0.72134751081466674805 ;  /* 0xbf38aa3b1c1d7423 */ /* 0x000fe2000001001d */
[----:B------:R-:W-:Y:S01]  /*2e40*/  FFMA.FTZ R33, R32, R33, 0.48089820146560668945 ;  /* 0x3ef6384a20217423 */ /* 0x000fe20000010021 */
[----:B------:R-:W-:Y:S01]  /*2e50*/  FMUL R27, R26, R27 ;  /* 0x0000001b1a1b7220 */ /* 0x000fe20000400000 */
[----:B------:R-:W1:Y:S01]  /*2e60*/  LDS.128 R4, [R42] ;  /* 0x000000002a047984 */ /* 0x000e620000000c00 */
[----:B------:R-:W-:Y:S01]  /*2e70*/  FMUL R29, R28, R29 ;  /* 0x0000001d1c1d7220 */ /* 0x000fe20000400000 */
[----:B------:R-:W-:Y:S01]  /*2e80*/  FFMA.FTZ R31, R30, R31, -0.72134751081466674805 ;  /* 0xbf38aa3b1e1f7423 */ /* 0x000fe2000001001f */
[----:B------:R-:W-:Y:S01]  /*2e90*/  FMUL R27, R26, R27 ;  /* 0x0000001b1a1b7220 */ /* 0x000fe20000400000 */
[----:B------:R-:W-:Y:S01]  /*2ea0*/  FFMA.FTZ R33, R32, R33, -0.72134751081466674805 ;  /* 0xbf38aa3b20217423 */ /* 0x000fe20000010021 */
[----:B------:R-:W-:Y:S01]  /*2eb0*/  FMUL R29, R28, R29 ;  /* 0x0000001d1c1d7220 */ /* 0x000fe20000400000 */
[----:B------:R-:W-:Y:S01]  /*2ec0*/  FMUL R31, R30, R31 ;  /* 0x0000001f1e1f7220 */ /* 0x000fe20000400000 */
[----:B------:R-:W-:Y:S01]  /*2ed0*/  FFMA.FTZ R26, R26, 1.4426950216293334961, R27 ;  /* 0x3fb8aa3b1a1a7823 */ /* 0x000fe2000001001b */
[----:B------:R-:W-:Y:S01]  /*2ee0*/  FMUL R33, R32, R33 ;  /* 0x0000002120217220 */ /* 0x000fe20000400000 */
[----:B------:R-:W-:Y:S01]  /*2ef0*/  FFMA.FTZ R29, R28, 1.4426950216293334961, R29 ;  /* 0x3fb8aa3b1c1d7823 */ /* 0x000fe2000001001d */
[----:B------:R-:W-:Y:S01]  /*2f00*/  FMUL R31, R30, R31 ;  /* 0x0000001f1e1f7220 */ /* 0x000fe20000400000 */
[----:B------:R-:W-:Y:S01]  /*2f10*/  FADD R26, R11, R26 ;  /* 0x0000001a0b1a7221 */ /* 0x000fe20000000000 */
[----:B------:R-:W-:Y:S01]  /*2f20*/  @P0 MOV R11, 0x7f800000 ;  /* 0x7f800000000b0802 */ /* 0x000fe20000000f00 */
[----:B------:R-:W-:Y:S01]  /*2f30*/  FMUL R33, R32, R33 ;  /* 0x0000002120217220 */ /* 0x000fe20000400000 */
[----:B------:R-:W-:Y:S01]  /*2f40*/  FSETP.NEU.AND P3, PT, R8, RZ, PT ;  /* 0x000000ff0800720b */ /* 0x000fe20003f6d000 */
[----:B------:R-:W-:Y:S01]  /*2f50*/  FFMA.FTZ R28, R30, 1.4426950216293334961, R31 ;  /* 0x3fb8aa3b1e1c7823 */ /* 0x000fe2000001001f */
[----:B------:R-:W-:Y:S01]  /*2f60*/  FADD R27, R16, R29 ;  /* 0x0000001d101b7221 */ /* 0x000fe20000000000 */
[----:B------:R-:W-:Y:S01]  /*2f70*/  @P0 FFMA.FTZ R26, R8, R11, +INF ;  /* 0x7f800000081a0423 */ /* 0x000fe2000001000b */
[----:B------:R-:W-:Y:S01]  /*2f80*/  @P1 MOV R8, 0x7f800000 ;  /* 0x7f80000000081802 */ /* 0x000fe20000000f00 */
[----:B------:R-:W-:Y:S01]  /*2f90*/  FFMA.FTZ R32, R32, 1.4426950216293334961, R33 ;  /* 0x3fb8aa3b20207823 */ /* 0x000fe20000010021 */
[----:B------:R-:W-:Y:S01]  /*2fa0*/  IMAD R11, R0, UR5, RZ ;  /* 0x00000005000b7c24 */ /* 0x000fe2000f8e02ff */
[----:B------:R-:W-:Y:S01]  /*2fb0*/  @P5 MOV R29, 0x7f800000 ;  /* 0x7f800000001d5802 */ /* 0x000fe20000000f00 */
[----:B------:R-:W-:Y:S01]  /*2fc0*/  FADD R21, R21, R28 ;  /* 0x0000001c15157221 */ /* 0x000fe20000000000 */
[C---:B------:R-:W-:Y:S01]  /*2fd0*/  FSETP.NEU.AND P2, PT, R9.reuse, RZ, PT ;  /* 0x000000ff0900720b */ /* 0x040fe20003f4d000 */
[----:B------:R-:W-:Y:S01]  /*2fe0*/  @P1 FFMA.FTZ R27, R9, R8, +INF ;  /* 0x7f800000091b1423 */ /* 0x000fe20000010008 */
[----:B------:R-:W-:Y:S01]  /*2ff0*/  FADD R28, R23, R32 ;  /* 0x00000020171c7221 */ /* 0x000fe20000000000 */
[----:B------:R-:W-:Y:S01]  /*3000*/  F2FP.BF16.F32.PACK_AB R9, R19, R22 ;  /* 0x000000161309723e */ /* 0x000fe200000010ff */
[C---:B------:R-:W-:Y:S01]  /*3010*/  @P5 FFMA.FTZ R21, R10.reuse, R29, +INF ;  /* 0x7f8000000a155423 */ /* 0x040fe2000001001d */
[C---:B------:R-:W-:Y:S01]  /*3020*/  SHF.L.U32 R23, R11.reuse, 0x1, RZ ;  /* 0x000000010b177819 */ /* 0x040fe200000006ff */
[----:B------:R-:W-:Y:S01]  /*3030*/  IMAD.HI R22, R11, 0x2, RZ ;  /* 0x000000020b167827 */ /* 0x000fe200078e02ff */
[----:B------:R-:W-:Y:S01]  /*3040*/  FSETP.NEU.AND P1, PT, R10, RZ, PT ;  /* 0x000000ff0a00720b */ /* 0x000fe20003f2d000 */
[----:B------:R-:W2:Y:S01]  /*3050*/  LDC.64 R30, c[0x0][0x228] ;  /* 0x00008a00ff1e7b82 */ /* 0x000ea20000000a00 */
[----:B------:R-:W-:Y:S01]  /*3060*/  F2FP.BF16.F32.PACK_AB R8, R24, R25 ;  /* 0x000000191808723e */ /* 0x000fe200000010ff */
[----:B------:R-:W-:Y:S01]  /*3070*/  USHF.L.U32 UR5, UR4, 0x1, URZ ;  /* 0x0000000104057899 */ /* 0x000fe2000800063f */
[----:B------:R-:W-:Y:S01]  /*3080*/  F2FP.BF16.F32.PACK_AB R10, R17, R20 ;  /* 0x00000014110a723e */ /* 0x000fe200000010ff */
[----:B0-----:R-:W-:Y:S01]  /*3090*/  IMAD R33, R57, 0x6, RZ ;  /* 0x0000000639217824 */ /* 0x001fe200078e02ff */
[----:B------:R-:W-:-:S03]  /*30a0*/  F2FP.BF16.F32.PACK_AB R11, R14, R15 ;  /* 0x0000000f0e0b723e */ /* 0x000fc600000010ff */
[----:B------:R-:W-:Y:S01]  /*30b0*/  BAR.SYNC.DEFER_BLOCKING 0x0 ;  /* 0x0000000000007b1d */ /* 0x000fe20000010000 */
[----:B------:R-:W-:Y:S01]  /*30c0*/  ISETP.GE.U32.AND P4, PT, R13, 0x7f800000, PT ;  /* 0x7f8000000d00780c */ /* 0x000fe20003f86070 */
[C---:B------:R-:W-:Y:S01]  /*30d0*/  IMAD R41, R57.reuse, 0xa, RZ ;  /* 0x0000000a39297824 */ /* 0x040fe200078e02ff */
[C---:B------:R-:W-:Y:S01]  /*30e0*/  SHF.L.U32 R15, R57.reuse, 0x1, RZ ;  /* 0x00000001390f7819 */ /* 0x040fe200000006ff */
[C---:B------:R-:W-:Y:S01]  /*30f0*/  IMAD R45, R57.reuse, 0xc, RZ ;  /* 0x0000000c392d7824 */ /* 0x040fe200078e02ff */
[CC--:B------:R-:W-:Y:S01]  /*3100*/  LEA R19, R57.reuse, R57.reuse, 0x1 ;  /* 0x0000003939137211 */ /* 0x0c0fe200078e08ff */
[C---:B------:R-:W-:Y:S01]  /*3110*/  IMAD R29, R57.reuse, 0x5, RZ ;  /* 0x00000005391d7824 */ /* 0x040fe200078e02ff */
[C---:B------:R-:W-:Y:S01]  /*3120*/  SHF.L.U32 R25, R57.reuse, 0x2, RZ ;  /* 0x0000000239197819 */ /* 0x040fe200000006ff */
[C---:B------:R-:W-:Y:S01]  /*3130*/  IMAD R51, R57.reuse, 0xe, RZ ;  /* 0x0000000e39337824 */ /* 0x040fe200078e02ff */
[CC--:B------:R-:W-:Y:S01]  /*3140*/  LEA R35, R57.reuse, -R57.reuse, 0x3 ;  /* 0x8000003939237211 */ /* 0x0c0fe200078e18ff */
[C---:B------:R-:W-:Y:S01]  /*3150*/  IMAD R59, R57.reuse, 0x12, RZ ;  /* 0x00000012393b7824 */ /* 0x040fe200078e02ff */
[C---:B------:R-:W-:Y:S01]  /*3160*/  SHF.L.U32 R37, R57.reuse, 0x3, RZ ;  /* 0x0000000339257819 */ /* 0x040fe200000006ff */
[C---:B------:R-:W-:Y:S01]  /*3170*/  IMAD R61, R57.reuse, 0x14, RZ ;  /* 0x00000014393d7824 */ /* 0x040fe200078e02ff */
[C---:B------:R-:W-:Y:S01]  /*3180*/  LEA R39, R57.reuse, R57, 0x3 ;  /* 0x0000003939277211 */ /* 0x040fe200078e18ff */
[C---:B------:R-:W-:Y:S01]  /*3190*/  IMAD R63, R57.reuse, 0x16, RZ ;  /* 0x00000016393f7824 */ /* 0x040fe200078e02ff */
[----:B------:R-:W-:Y:S01]  /*31a0*/  @P4 MOV R20, 0x7f800000 ;  /* 0x7f80000000144802 */ /* 0x000fe20000000f00 */
[----:B------:R-:W-:Y:S01]  /*31b0*/  IMAD R65, R57, 0x18, RZ ;  /* 0x0000001839417824 */ /* 0x000fe200078e02ff */
[----:B------:R-:W-:Y:S01]  /*31c0*/  FSEL R27, R27, -INF , P2 ;  /* 0xff8000001b1b7808 */ /* 0x000fe20001000000 */
[----:B------:R-:W-:Y:S01]  /*31d0*/  IMAD R43, R57, 0xb, RZ ;  /* 0x0000000b392b7824 */ /* 0x000fe200078e02ff */
[----:B--2---:R-:W-:Y:S01]  /*31e0*/  IADD3 R16, P0, P5, R23, UR5, R30 ;  /* 0x0000000517107c10 */ /* 0x004fe2000fd1e01e */
[----:B------:R-:W-:Y:S01]  /*31f0*/  UIMAD.WIDE UR4, UR4, 0x2, URZ ;  /* 0x00000002040478a5 */ /* 0x000fe2000f8e023f */
[----:B------:R-:W-:Y:S01]  /*3200*/  @P4 FFMA.FTZ R28, R13, R20, +INF ;  /* 0x7f8000000d1c4423 */ /* 0x000fe20000010014 */
[C---:B------:R-:W-:Y:S01]  /*3210*/  IMAD R67, R57.reuse, 0x1a, RZ ;  /* 0x0000001a39437824 */ /* 0x040fe200078e02ff */
[----:B------:R-:W-:Y:S01]  /*3220*/  SHF.L.U32 R2, R2, 0x1, RZ ;  /* 0x0000000102027819 */ /* 0x000fe200000006ff */
[----:B------:R0:W-:Y:S01]  /*3230*/  STSM.16.M88.4 [R12], R8 ;  /* 0x000000080c007844 */ /* 0x0001e20000000200 */
[C---:B------:R-:W-:Y:S01]  /*3240*/  IMAD R69, R57.reuse, 0x1c, RZ ;  /* 0x0000001c39457824 */ /* 0x040fe200078e02ff */
[----:B------:R-:W-:Y:S01]  /*3250*/  IADD3.X R17, R22, UR5, R31, P0, P5 ;  /* 0x0000000516117c10 */ /* 0x000fe200087ea41f */
[C---:B------:R-:W-:Y:S01]  /*3260*/  IMAD R71, R57.reuse, 0x1e, RZ ;  /* 0x0000001e39477824 */ /* 0x040fe200078e02ff */
[----:B------:R-:W-:Y:S01]  /*3270*/  BAR.SYNC.DEFER_BLOCKING 0x0 ;  /* 0x0000000000007b1d */ /* 0x000fe20000010000 */
[CC--:B------:R-:W-:Y:S01]  /*3280*/  LEA R14, P5, R57.reuse, R16.reuse, 0x2 ;  /* 0x00000010390e7211 */ /* 0x0c0fe200078a10ff */
[----:B------:R-:W-:Y:S01]  /*3290*/  IMAD R47, R57, 0xd, RZ ;  /* 0x0000000d392f7824 */ /* 0x000fe200078e02ff */
[-C--:B------:R-:W-:Y:S01]  /*32a0*/  IADD3 R22, P6, R33, R16.reuse, RZ ;  /* 0x0000001021167210 */ /* 0x080fe20007fde0ff */
[----:B------:R-:W-:Y:S01]  /*32b0*/  IMAD R53, R57, 0xf, RZ ;  /* 0x0000000f39357824 */ /* 0x000fe200078e02ff */
[----:B------:R-:W-:Y:S01]  /*32c0*/  FSETP.NEU.AND P0, PT, R13, RZ, PT ;  /* 0x000000ff0d00720b */ /* 0x000fe20003f0d000 */
[----:B------:R-:W-:Y:S01]  /*32d0*/  ULDC UR4, c[0x0][0x27c] ;  /* 0x00009f0000047ab9 */ /* 0x000fe20000000800 */
[----:B------:R-:W-:Y:S01]  /*32e0*/  LEA.HI.X.SX32 R23, R19, R17, 0x1, P6 ;  /* 0x0000001113177211 */ /* 0x000fe200030f0eff */
[----:B------:R-:W-:Y:S01]  /*32f0*/  UIMAD UR4, UR11, UR4, URZ ;  /* 0x000000040b0472a4 */ /* 0x000fe2000f8e023f */
[----:B------:R-:W-:-:S02]  /*3300*/  IADD3 R32, P6, R45, R16, RZ ;  /* 0x000000102d207210 */ /* 0x000fc40007fde0ff */
[----:B-1----:R-:W-:Y:S01]  /*3310*/  PRMT R19, R7, 0x7632, R19 ;  /* 0x0000763207137816 */ /* 0x002fe20000000013 */
[----:B------:R-:W-:Y:S01]  /*3320*/  USHF.L.U32 UR6, UR4, 0x2, URZ ;  /* 0x0000000204067899 */ /* 0x000fe2000800063f */
[CC--:B0-----:R-:W-:Y:S01]  /*3330*/  IADD3 R12, P4, R15.reuse, R16.reuse, RZ ;  /* 0x000000100f0c7210 */ /* 0x0c1fe20007f9e0ff */
[----:B------:R-:W-:Y:S01]  /*3340*/  UIMAD.WIDE UR4, UR4, 0x4, URZ ;  /* 0x00000004040478a5 */ /* 0x000fe2000f8e023f */
[-C--:B------:R-:W-:Y:S02]  /*3350*/  LEA.HI.X.SX32 R15, R15, R17.reuse, 0x1, P5 ;  /* 0x000000110f0f7211 */ /* 0x080fe400028f0eff */
[C---:B------:R-:W-:Y:S02]  /*3360*/  LEA.HI.X.SX32 R13, R57.reuse, R17, 0x1, P4 ;  /* 0x00000011390d7211 */ /* 0x040fe400020f0eff */
[-C--:B------:R-:W-:Y:S02]  /*3370*/  LEA R24, P4, R57, R16.reuse, 0x3 ;  /* 0x0000001039187211 */ /* 0x080fe400078818ff */
[----:B------:R-:W-:-:S02]  /*3380*/  IADD3 R30, P5, R41, R16, RZ ;  /* 0x00000010291e7210 */ /* 0x000fc40007fbe0ff */
[-C--:B------:R-:W-:Y:S01]  /*3390*/  LEA.HI.X.SX32 R25, R25, R17.reuse, 0x1, P4 ;  /* 0x0000001119197211 */ /* 0x080fe200020f0eff */
[----:B------:R-:W0:Y:S01]  /*33a0*/  LDS.128 R8, [R42] ;  /* 0x000000002a087984 */ /* 0x000e220000000c00 */
[-C--:B------:R-:W-:Y:S02]  /*33b0*/  IADD3 R34, P4, R51, R16.reuse, RZ ;  /* 0x0000001033227210 */ /* 0x080fe40007f9e0ff */
[-C--:B------:R-:W-:Y:S01]  /*33c0*/  LEA.HI.X.SX32 R31, R29, R17.reuse, 0x1, P5 ;  /* 0x000000111d1f7211 */ /* 0x080fe200028f0eff */
[----:B------:R1:W-:Y:S01]  /*33d0*/  STG.E.U16 desc[UR16][R16.64], R4 ;  /* 0x0000000410007986 */ /* 0x0003e2000c101510 */
[-C--:B------:R-:W-:Y:S02]  /*33e0*/  LEA R36, P5, R57, R16.reuse, 0x4 ;  /* 0x0000001039247211 */ /* 0x080fe400078a20ff */
[----:B------:R-:W-:Y:S02]  /*33f0*/  LEA.HI.X.SX32 R33, R33, R17, 0x1, P6 ;  /* 0x0000001121217211 */ /* 0x000fe400030f0eff */
[----:B------:R-:W-:-:S02]  /*3400*/  IADD3 R38, P6, R59, R16, RZ ;  /* 0x000000103b267210 */ /* 0x000fc40007fde0ff */
[-C--:B------:R-:W-:Y:S02]  /*3410*/  LEA.HI.X.SX32 R35, R35, R17.reuse, 0x1, P4 ;  /* 0x0000001123237211 */ /* 0x080fe400020f0eff */
[-C--:B------:R-:W-:Y:S02]  /*3420*/  IADD3 R40, P4, R61, R16.reuse, RZ ;  /* 0x000000103d287210 */ /* 0x080fe40007f9e0ff */
[-C--:B------:R-:W-:Y:S02]  /*3430*/  LEA.HI.X.SX32 R37, R37, R17.reuse, 0x1, P5 ;  /* 0x0000001125257211 */ /* 0x080fe400028f0eff */
[----:B-1----:R-:W-:Y:S02]  /*3440*/  PRMT R4, R4, 0x7632, R4 ;  /* 0x0000763204047816 */ /* 0x002fe40000000004 */
[-C--:B------:R-:W-:Y:S02]  /*3450*/  IADD3 R42, P5, R63, R16.reuse, RZ ;  /* 0x000000103f2a7210 */ /* 0x080fe40007fbe0ff */
[----:B------:R-:W-:Y:S01]  /*3460*/  LEA.HI.X.SX32 R39, R39, R17, 0x1, P6 ;  /* 0x0000001127277211 */ /* 0x000fe200030f0eff */
[----:B------:R1:W-:Y:S01]  /*3470*/  STG.E.U16 desc[UR16][R12.64], R4 ;  /* 0x000000040c007986 */ /* 0x0003e2000c101510 */
[----:B------:R-:W-:-:S02]  /*3480*/  IADD3 R44, P6, R65, R16, RZ ;  /* 0x00000010412c7210 */ /* 0x000fc40007fde0ff */
[-C--:B------:R-:W-:Y:S01]  /*3490*/  LEA.HI.X.SX32 R41, R41, R17.reuse, 0x1, P4 ;  /* 0x0000001129297211 */ /* 0x080fe200020f0eff */
[----:B------:R2:W-:Y:S01]  /*34a0*/  STG.E.U16 desc[UR16][R14.64], R5 ;  /* 0x000000050e007986 */ /* 0x0005e2000c101510 */
[-C--:B------:R-:W-:Y:S02]  /*34b0*/  IADD3 R46, P4, R67, R16.reuse, RZ ;  /* 0x00000010432e7210 */ /* 0x080fe40007f9e0ff */
[-C--:B------:R-:W-:Y:S02]  /*34c0*/  LEA.HI.X.SX32 R43, R43, R17.reuse, 0x1, P5 ;  /* 0x000000112b2b7211 */ /* 0x080fe400028f0eff */
[----:B------:R-:W-:Y:S02]  /*34d0*/  IADD3 R50, P5, R69, R16, RZ ;  /* 0x0000001045327210 */ /* 0x000fe40007fbe0ff */
[----:B------:R-:W-:Y:S02]  /*34e0*/  LEA.HI.X.SX32 R45, R45, R17, 0x1, P6 ;  /* 0x000000112d2d7211 */ /* 0x000fe400030f0eff */
[----:B-1----:R-:W-:-:S02]  /*34f0*/  PRMT R13, R5, 0x7632, R13 ;  /* 0x00007632050d7816 */ /* 0x002fc4000000000d */
[----:B------:R-:W-:Y:S02]  /*3500*/  IADD3 R16, P6, R71, R16, RZ ;  /* 0x0000001047107210 */ /* 0x000fe40007fde0ff */
[----:B--2---:R-:W-:Y:S01]  /*3510*/  PRMT R15, R6, 0x7632, R15 ;  /* 0x00007632060f7816 */ /* 0x004fe2000000000f */
[----:B------:R1:W-:Y:S01]  /*3520*/  STG.E.U16 desc[UR16][R22.64], R13 ;  /* 0x0000000d16007986 */ /* 0x0003e2000c101510 */
[----:B0-----:R-:W-:Y:S02]  /*3530*/  PRMT R20, R8, 0x7632, R20 ;  /* 0x0000763208147816 */ /* 0x001fe40000000014 */
[----:B------:R-:W-:Y:S01]  /*3540*/  PRMT R12, R9, 0x7632, R12 ;  /* 0x00007632090c7816 */ /* 0x000fe2000000000c */
[----:B------:R-:W-:Y:S01]  /*3550*/  STG.E.U16 desc[UR16][R24.64], R6 ;  /* 0x0000000618007986 */ /* 0x000fe2000c101510 */
[-C--:B------:R-:W-:Y:S02]  /*3560*/  LEA.HI.X.SX32 R47, R47, R17.reuse, 0x1, P4 ;  /* 0x000000112f2f7211 */ /* 0x080fe400020f0eff */
[-C--:B------:R-:W-:Y:S01]  /*3570*/  LEA.HI.X.SX32 R51, R51, R17.reuse, 0x1, P5 ;  /* 0x0000001133337211 */ /* 0x080fe200028f0eff */
[----:B------:R-:W-:Y:S01]  /*3580*/  STG.E.U16 desc[UR16][R30.64], R15 ;  /* 0x0000000f1e007986 */ /* 0x000fe2000c101510 */
[----:B------:R-:W-:-:S02]  /*3590*/  LEA.HI.X.SX32 R17, R53, R17, 0x1, P6 ;  /* 0x0000001135117211 */ /* 0x000fc400030f0eff */
[----:B------:R-:W-:Y:S01]  /*35a0*/  FSEL R5, R26, -INF , P3 ;  /* 0xff8000001a057808 */ /* 0x000fe20001800000 */
[----:B------:R0:W-:Y:S01]  /*35b0*/  STG.E.U16 desc[UR16][R32.64], R7 ;  /* 0x0000000720007986 */ /* 0x0001e2000c101510 */
[----:B-1----:R-:W-:Y:S02]  /*35c0*/  PRMT R23, R10, 0x7632, R23 ;  /* 0x000076320a177816 */ /* 0x002fe40000000017 */
[----:B------:R-:W-:Y:S01]  /*35d0*/  PRMT R13, R11, 0x7632, R13 ;  /* 0x000076320b0d7816 */ /* 0x000fe2000000000d */
[----:B------:R1:W-:Y:S01]  /*35e0*/  STG.E.U16 desc[UR16][R34.64], R19 ;  /* 0x0000001322007986 */ /* 0x0003e2000c101510 */
[----:B------:R-:W-:Y:S01]  /*35f0*/  FSEL R4, R21, -INF , P1 ;  /* 0xff80000015047808 */ /* 0x000fe20000800000 */
[----:B------:R-:W-:Y:S01]  /*3600*/  FFMA R18, R5, 0.69314718246459960938, R18 ;  /* 0x3f31721805127823 */ /* 0x000fe20000000012 */
[----:B------:R-:W-:Y:S01]  /*3610*/  FSEL R28, R28, -INF , P0 ;  /* 0xff8000001c1c7808 */ /* 0x000fe20000000000 */
[----:B------:R-:W-:Y:S01]  /*3620*/  STG.E.U16 desc[UR16][R36.64], R8 ;  /* 0x0000000824007986 */ /* 0x000fe2000c101510 */
[----:B------:R-:W-:Y:S01]  /*3630*/  LOP3.LUT R2, R2, 0xf8, RZ, 0xc0, !PT ;  /* 0x000000f802027812 */ /* 0x000fe200078ec0ff */
[----:B------:R-:W-:Y:S01]  /*3640*/  FFMA R54, R4, 0.69314718246459960938, R49 ;  /* 0x3f31721804367823 */ /* 0x000fe20000000031 */
[----:B------:R-:W-:Y:S01]  /*3650*/  SHF.L.U32 R5, R0, 0x2, RZ ;  /* 0x0000000200057819 */ /* 0x000fe200000006ff */
[----:B------:R-:W-:Y:S01]  /*3660*/  STG.E.U16 desc[UR16][R38.64], R20 ;  /* 0x0000001426007986 */ /* 0x000fe2000c101510 */
[----:B------:R-:W-:Y:S01]  /*3670*/  FFMA R55, R28, 0.69314718246459960938, R55 ;  /* 0x3f3172181c377823 */ /* 0x000fe20000000037 */
[----:B0-----:R-:W0:Y:S01]  /*3680*/  LDC.64 R6, c[0x0][0x230] ;  /* 0x00008c00ff067b82 */ /* 0x001e220000000a00 */
[----:B------:R-:W-:Y:S01]  /*3690*/  IMAD.HI R0, R0, 0x4, RZ ;  /* 0x0000000400007827 */ /* 0x000fe200078e02ff */
[----:B------:R-:W-:Y:S03]  /*36a0*/  STG.E.U16 desc[UR16][R40.64], R9 ;  /* 0x0000000928007986 */ /* 0x000fe6000c101510 */
[----:B-1----:R-:W-:Y:S01]  /*36b0*/  FFMA R19, R27, 0.69314718246459960938, R48 ;  /* 0x3f3172181b137823 */ /* 0x002fe20000000030 */
[----:B------:R-:W-:Y:S04]  /*36c0*/  STG.E.U16 desc[UR16][R42.64], R12 ;  /* 0x0000000c2a007986 */ /* 0x000fe8000c101510 */
[----:B------:R-:W-:Y:S04]  /*36d0*/  STG.E.U16 desc[UR16][R44.64], R10 ;  /* 0x0000000a2c007986 */ /* 0x000fe8000c101510 */
[----:B------:R-:W-:Y:S04]  /*36e0*/  STG.E.U16 desc[UR16][R46.64], R23 ;  /* 0x000000172e007986 */ /* 0x000fe8000c101510 */
[----:B------:R-:W-:Y:S04]  /*36f0*/  STG.E.U16 desc[UR16][R50.64], R11 ;  /* 0x0000000b32007986 */ /* 0x000fe8000c101510 */
[----:B------:R-:W-:Y:S01]  /*3700*/  STG.E.U16 desc[UR16][R16.64], R13 ;  /* 0x0000000d10007986 */ /* 0x000fe2000c101510 */
[----:B------:R-:W-:Y:S01]  /*3710*/  BAR.SYNC.DEFER_BLOCKING 0x0 ;  /* 0x0000000000007b1d */ /* 0x000fe20000010000 */
[----:B0-----:R-:W-:-:S04]  /*3720*/  IADD3 R4, P0, P1, R5, UR6, R6 ;  /* 0x0000000605047c10 */ /* 0x001fc8000f91e006 */
[----:B------:R-:W-:Y:S01]  /*3730*/  IADD3.X R5, R0, UR5, R7, P0, P1 ;  /* 0x0000000500057c10 */ /* 0x000fe200087e2407 */
[----:B------:R-:W-:Y:S04]  /*3740*/  STS.64 [R2+UR10], R18 ;  /* 0x0000001202007988 */ /* 0x000fe80008000a0a */
[----:B------:R-:W-:Y:S01]  /*3750*/  STS.64 [R2+UR10+0x100], R54 ;  /* 0x0001003602007988 */ /* 0x000fe20008000a0a */
[----:B------:R-:W-:Y:S06]  /*3760*/  BAR.SYNC.DEFER_BLOCKING 0x0 ;  /* 0x0000000000007b1d */ /* 0x000fec0000010000 */
[----:B------:R-:W0:Y:S04]  /*3770*/  LDS R3, [R3] ;  /* 0x0000000003037984 */ /* 0x000e280000000800 */
[----:B0-----:R-:W-:Y:S01]  /*3780*/  STG.E desc[UR16][R4.64], R3 ;  /* 0x0000000304007986 */ /* 0x001fe2000c101910 */
[----:B------:R-:W-:Y:S05]  /*3790*/  EXIT ;  /* 0x000000000000794d */ /* 0x000fea0003800000 */
.L_x_2:
[----:B------:R-:W-:-:S00]  /*37a0*/  BRA `(.L_x_2) ;  /* 0xfffffffc00fc7947 */ /* 0x000fc0000383ffff */
[----:B------:R-:W-:-:S00]  /*37b0*/  NOP ;  /* 0x0000000000007918 */ /* 0x000fc00000000000 */
        /* <DEDUP_REMOVED lines=12> */
.L_x_3:


//--------------------- .nv.global.init           --------------------------
	.section	.nv.global.init,"aw",@progbits
.nv.global.init:
	.type		_$_str,@object
	.size		_$_str,(.L_0 - _$_str)
_$_str:
        /*0000*/ 	.byte	0x5f, 0x5f, 0x43, 0x55, 0x44, 0x41, 0x5f, 0x46, 0x54, 0x5a, 0x00
.L_0:


//--------------------- .nv.shared.attn_fwd       --------------------------
	.section	.nv.shared.attn_fwd,"aw",@nobits
	.sectionflags	@""
	.align	16
	.zero		1024


//--------------------- .nv.shared.reserved.0     --------------------------
	.section	.nv.shared.reserved.0,"aw",@nobits
	.weak		__nv_reservedSMEM_offset_0_alias
	.size		__nv_reservedSMEM_offset_0_alias, 0, 0
	.other		__nv_reservedSMEM_offset_0_alias,@"STO_CUDA_RESERVED_SHARED STV_DEFAULT"
__nv_reservedSMEM_offset_0_alias:
	.zero		0


//--------------------- .nv.constant0.attn_fwd    --------------------------
	.section	.nv.constant0.attn_fwd,"a",@progbits
	.sectionflags	@""
	.align	4
.nv.constant0.attn_fwd:
	.zero		664


//--------------------- SYMBOLS --------------------------

	.type		.nv.reservedSmem.offset0,@object
	.size		.nv.reservedSmem.offset0,0x4
